//
// Generated by NVIDIA NVVM Compiler
//
// Compiler Build ID: CL-36424714
// Cuda compilation tools, release 13.0, V13.0.88
// Based on NVVM 20.0.0
//

.version 9.0
.target sm_100
.address_size 64

	// .globl	_Z10gpu_phase1Piiiiiim
.extern .shared .align 16 .b8 shared_mem[];

.visible .entry _Z10gpu_phase1Piiiiiim(
	.param .u64 .ptr .align 1 _Z10gpu_phase1Piiiiiim_param_0,
	.param .u32 _Z10gpu_phase1Piiiiiim_param_1,
	.param .u32 _Z10gpu_phase1Piiiiiim_param_2,
	.param .u32 _Z10gpu_phase1Piiiiiim_param_3,
	.param .u32 _Z10gpu_phase1Piiiiiim_param_4,
	.param .u32 _Z10gpu_phase1Piiiiiim_param_5,
	.param .u64 _Z10gpu_phase1Piiiiiim_param_6
)
{
	.reg .pred 	%p<19>;
	.reg .b32 	%r<116>;
	.reg .b64 	%rd<5>;

	ld.param.u64 	%rd2, [_Z10gpu_phase1Piiiiiim_param_0];
	ld.param.u32 	%r43, [_Z10gpu_phase1Piiiiiim_param_1];
	ld.param.u32 	%r44, [_Z10gpu_phase1Piiiiiim_param_2];
	ld.param.u32 	%r45, [_Z10gpu_phase1Piiiiiim_param_3];
	ld.param.u32 	%r47, [_Z10gpu_phase1Piiiiiim_param_4];
	ld.param.u32 	%r46, [_Z10gpu_phase1Piiiiiim_param_5];
	ld.param.u32 	%r48, [_Z10gpu_phase1Piiiiiim_param_6];
	cvta.to.global.u64 	%rd3, %rd2;
	mov.u32 	%r1, %tid.y;
	mov.u32 	%r2, %tid.x;
	mad.lo.s32 	%r49, %r43, %r1, %r2;
	mov.u32 	%r3, %ctaid.x;
	add.s32 	%r4, %r45, %r3;
	mad.lo.s32 	%r5, %r4, %r43, %r2;
	mov.u32 	%r50, %ctaid.y;
	add.s32 	%r6, %r47, %r50;
	mad.lo.s32 	%r7, %r6, %r43, %r1;
	mad.lo.s32 	%r51, %r7, %r48, %r5;
	mul.wide.s32 	%rd4, %r51, 4;
	add.s64 	%rd1, %rd3, %rd4;
	ld.global.u32 	%r52, [%rd1];
	shl.b32 	%r53, %r49, 2;
	mov.u32 	%r54, shared_mem;
	add.s32 	%r8, %r54, %r53;
	st.shared.u32 	[%r8], %r52;
	bar.sync 	0;
	mul.lo.s32 	%r9, %r44, %r43;
	setp.lt.s32 	%p2, %r43, 1;
	setp.ge.s32 	%p3, %r9, %r46;
	or.pred  	%p4, %p2, %p3;
	@%p4 bra 	$L__BB0_22;
	max.s32 	%r55, %r5, %r7;
	setp.lt.s32 	%p1, %r55, %r46;
	add.s32 	%r56, %r9, %r43;
	min.s32 	%r10, %r56, %r46;
	add.s32 	%r57, %r9, 1;
	max.s32 	%r11, %r10, %r57;
	sub.s32 	%r58, %r11, %r9;
	and.b32  	%r12, %r58, 3;
	setp.eq.s32 	%p5, %r12, 0;
	mov.u32 	%r115, %r9;
	@%p5 bra 	$L__BB0_7;
	sub.s32 	%r59, %r7, %r9;
	mul.lo.s32 	%r60, %r43, %r59;
	shl.b32 	%r61, %r60, 2;
	add.s32 	%r111, %r54, %r61;
	sub.s32 	%r63, %r4, %r44;
	mul.lo.s32 	%r64, %r43, %r63;
	shl.b32 	%r65, %r64, 2;
	shl.b32 	%r66, %r2, 2;
	add.s32 	%r67, %r65, %r66;
	add.s32 	%r110, %r54, %r67;
	shl.b32 	%r15, %r43, 2;
	neg.s32 	%r109, %r12;
	add.s32 	%r115, %r9, %r12;
	not.pred 	%p6, %p1;
$L__BB0_3:
	.pragma "nounroll";
	@%p6 bra 	$L__BB0_6;
	ld.shared.u32 	%r68, [%r110];
	ld.shared.u32 	%r69, [%r111];
	add.s32 	%r21, %r69, %r68;
	ld.shared.u32 	%r70, [%r8];
	setp.ge.s32 	%p7, %r21, %r70;
	@%p7 bra 	$L__BB0_6;
	st.shared.u32 	[%r8], %r21;
$L__BB0_6:
	bar.sync 	0;
	add.s32 	%r111, %r111, 4;
	add.s32 	%r110, %r110, %r15;
	add.s32 	%r109, %r109, 1;
	setp.ne.s32 	%p8, %r109, 0;
	@%p8 bra 	$L__BB0_3;
$L__BB0_7:
	sub.s32 	%r71, %r9, %r11;
	setp.gt.u32 	%p9, %r71, -4;
	@%p9 bra 	$L__BB0_22;
	add.s32 	%r72, %r3, %r115;
	add.s32 	%r73, %r72, %r45;
	not.b32 	%r74, %r43;
	mad.lo.s32 	%r75, %r44, %r74, %r73;
	mul.lo.s32 	%r76, %r43, %r75;
	shl.b32 	%r26, %r76, 2;
	shl.b32 	%r77, %r2, 2;
	add.s32 	%r114, %r54, %r77;
	shl.b32 	%r28, %r43, 4;
	sub.s32 	%r79, %r6, %r44;
	mad.lo.s32 	%r80, %r43, %r79, %r1;
	sub.s32 	%r81, %r80, %r44;
	mul.lo.s32 	%r82, %r43, %r81;
	shl.b32 	%r83, %r82, 2;
	shl.b32 	%r84, %r115, 2;
	add.s32 	%r85, %r83, %r84;
	add.s32 	%r86, %r85, %r54;
	add.s32 	%r113, %r86, 8;
	add.s32 	%r87, %r76, %r43;
	shl.b32 	%r30, %r87, 2;
	add.s32 	%r88, %r75, 3;
	mul.lo.s32 	%r89, %r43, %r88;
	shl.b32 	%r31, %r89, 2;
	add.s32 	%r90, %r75, 2;
	mul.lo.s32 	%r91, %r43, %r90;
	shl.b32 	%r32, %r91, 2;
	not.pred 	%p10, %p1;
$L__BB0_9:
	@%p10 bra 	$L__BB0_12;
	add.s32 	%r92, %r114, %r26;
	ld.shared.u32 	%r93, [%r92];
	ld.shared.u32 	%r94, [%r113+-8];
	add.s32 	%r36, %r94, %r93;
	ld.shared.u32 	%r95, [%r8];
	setp.ge.s32 	%p11, %r36, %r95;
	@%p11 bra 	$L__BB0_12;
	st.shared.u32 	[%r8], %r36;
$L__BB0_12:
	bar.sync 	0;
	@%p10 bra 	$L__BB0_15;
	add.s32 	%r96, %r114, %r30;
	ld.shared.u32 	%r97, [%r96];
	ld.shared.u32 	%r98, [%r113+-4];
	add.s32 	%r37, %r98, %r97;
	ld.shared.u32 	%r99, [%r8];
	setp.ge.s32 	%p13, %r37, %r99;
	@%p13 bra 	$L__BB0_15;
	st.shared.u32 	[%r8], %r37;
$L__BB0_15:
	bar.sync 	0;
	@%p10 bra 	$L__BB0_18;
	add.s32 	%r100, %r114, %r32;
	ld.shared.u32 	%r101, [%r100];
	ld.shared.u32 	%r102, [%r113];
	add.s32 	%r38, %r102, %r101;
	ld.shared.u32 	%r103, [%r8];
	setp.ge.s32 	%p15, %r38, %r103;
	@%p15 bra 	$L__BB0_18;
	st.shared.u32 	[%r8], %r38;
$L__BB0_18:
	bar.sync 	0;
	@%p10 bra 	$L__BB0_21;
	add.s32 	%r104, %r114, %r31;
	ld.shared.u32 	%r105, [%r104];
	ld.shared.u32 	%r106, [%r113+4];
	add.s32 	%r39, %r106, %r105;
	ld.shared.u32 	%r107, [%r8];
	setp.ge.s32 	%p17, %r39, %r107;
	@%p17 bra 	$L__BB0_21;
	st.shared.u32 	[%r8], %r39;
$L__BB0_21:
	bar.sync 	0;
	add.s32 	%r115, %r115, 4;
	add.s32 	%r114, %r114, %r28;
	add.s32 	%r113, %r113, 16;
	setp.lt.s32 	%p18, %r115, %r10;
	@%p18 bra 	$L__BB0_9;
$L__BB0_22:
	ld.shared.u32 	%r108, [%r8];
	st.global.u32 	[%rd1], %r108;
	ret;

}
	// .globl	_Z10gpu_phase2Piiiiiiim
.visible .entry _Z10gpu_phase2Piiiiiiim(
	.param .u64 .ptr .align 1 _Z10gpu_phase2Piiiiiiim_param_0,
	.param .u32 _Z10gpu_phase2Piiiiiiim_param_1,
	.param .u32 _Z10gpu_phase2Piiiiiiim_param_2,
	.param .u32 _Z10gpu_phase2Piiiiiiim_param_3,
	.param .u32 _Z10gpu_phase2Piiiiiiim_param_4,
	.param .u32 _Z10gpu_phase2Piiiiiiim_param_5,
	.param .u32 _Z10gpu_phase2Piiiiiiim_param_6,
	.param .u64 _Z10gpu_phase2Piiiiiiim_param_7
)
{
	.reg .pred 	%p<29>;
	.reg .b32 	%r<191>;
	.reg .b64 	%rd<7>;

	ld.param.u64 	%rd2, [_Z10gpu_phase2Piiiiiiim_param_0];
	ld.param.u32 	%r60, [_Z10gpu_phase2Piiiiiiim_param_1];
	ld.param.u32 	%r61, [_Z10gpu_phase2Piiiiiiim_param_2];
	ld.param.u32 	%r62, [_Z10gpu_phase2Piiiiiiim_param_3];
	ld.param.u32 	%r65, [_Z10gpu_phase2Piiiiiiim_param_4];
	ld.param.u32 	%r63, [_Z10gpu_phase2Piiiiiiim_param_5];
	ld.param.u32 	%r64, [_Z10gpu_phase2Piiiiiiim_param_6];
	ld.param.u32 	%r66, [_Z10gpu_phase2Piiiiiiim_param_7];
	cvta.to.global.u64 	%rd3, %rd2;
	mov.u32 	%r1, %tid.y;
	mov.u32 	%r2, %tid.x;
	mad.lo.s32 	%r67, %r60, %r1, %r2;
	mov.u32 	%r3, %ctaid.x;
	add.s32 	%r4, %r62, %r3;
	mov.u32 	%r68, %ctaid.y;
	add.s32 	%r5, %r65, %r68;
	mad.lo.s32 	%r6, %r4, %r60, %r2;
	mad.lo.s32 	%r7, %r5, %r60, %r1;
	mad.lo.s32 	%r69, %r7, %r66, %r6;
	mul.wide.s32 	%rd4, %r69, 4;
	add.s64 	%rd1, %rd3, %rd4;
	ld.global.u32 	%r70, [%rd1];
	mul.lo.s32 	%r8, %r60, %r60;
	add.s32 	%r71, %r67, %r8;
	shl.b32 	%r72, %r71, 2;
	mov.u32 	%r189, shared_mem;
	add.s32 	%r9, %r189, %r72;
	st.shared.u32 	[%r9], %r70;
	mul.lo.s32 	%r10, %r61, %r60;
	add.s32 	%r74, %r10, %r1;
	add.s32 	%r75, %r10, %r2;
	mad.lo.s32 	%r76, %r74, %r66, %r75;
	mul.wide.u32 	%rd5, %r76, 4;
	add.s64 	%rd6, %rd3, %rd5;
	ld.global.u32 	%r77, [%rd6];
	shl.b32 	%r78, %r67, 2;
	add.s32 	%r79, %r189, %r78;
	st.shared.u32 	[%r79], %r77;
	bar.sync 	0;
	setp.lt.s32 	%p2, %r60, 1;
	setp.ge.s32 	%p3, %r10, %r63;
	or.pred  	%p4, %p2, %p3;
	@%p4 bra 	$L__BB1_37;
	max.s32 	%r80, %r6, %r7;
	setp.lt.s32 	%p1, %r80, %r63;
	add.s32 	%r81, %r10, %r60;
	min.s32 	%r11, %r81, %r63;
	add.s32 	%r82, %r10, 1;
	max.s32 	%r12, %r11, %r82;
	sub.s32 	%r83, %r12, %r10;
	and.b32  	%r13, %r83, 3;
	setp.eq.s32 	%p5, %r13, 0;
	mov.u32 	%r190, %r10;
	@%p5 bra 	$L__BB1_10;
	add.s32 	%r84, %r1, %r61;
	add.s32 	%r85, %r84, %r60;
	sub.s32 	%r86, %r85, %r4;
	mul.lo.s32 	%r87, %r60, %r86;
	shl.b32 	%r88, %r87, 2;
	add.s32 	%r185, %r189, %r88;
	sub.s32 	%r90, %r4, %r61;
	mul.lo.s32 	%r91, %r60, %r90;
	shl.b32 	%r15, %r91, 2;
	shl.b32 	%r92, %r2, 2;
	add.s32 	%r184, %r189, %r92;
	shl.b32 	%r17, %r60, 2;
	sub.s32 	%r93, %r5, %r61;
	mad.lo.s32 	%r94, %r60, %r93, %r1;
	mul.lo.s32 	%r95, %r60, %r94;
	shl.b32 	%r96, %r95, 2;
	add.s32 	%r183, %r189, %r96;
	sub.s32 	%r97, %r61, %r5;
	mad.lo.s32 	%r98, %r8, %r97, %r8;
	shl.b32 	%r19, %r98, 2;
	neg.s32 	%r182, %r13;
	add.s32 	%r190, %r10, %r13;
	not.pred 	%p6, %p1;
$L__BB1_3:
	.pragma "nounroll";
	@%p6 bra 	$L__BB1_9;
	setp.eq.s32 	%p7, %r64, 1;
	@%p7 bra 	$L__BB1_7;
	add.s32 	%r99, %r184, %r19;
	ld.shared.u32 	%r100, [%r99];
	ld.shared.u32 	%r101, [%r183];
	add.s32 	%r26, %r101, %r100;
	ld.shared.u32 	%r102, [%r9];
	setp.ge.s32 	%p8, %r26, %r102;
	@%p8 bra 	$L__BB1_9;
	st.shared.u32 	[%r9], %r26;
	bra.uni 	$L__BB1_9;
$L__BB1_7:
	add.s32 	%r103, %r184, %r15;
	ld.shared.u32 	%r104, [%r103];
	ld.shared.u32 	%r105, [%r185];
	add.s32 	%r27, %r105, %r104;
	ld.shared.u32 	%r106, [%r9];
	setp.ge.s32 	%p9, %r27, %r106;
	@%p9 bra 	$L__BB1_9;
	st.shared.u32 	[%r9], %r27;
$L__BB1_9:
	bar.sync 	0;
	add.s32 	%r185, %r185, 4;
	add.s32 	%r184, %r184, %r17;
	add.s32 	%r183, %r183, 4;
	add.s32 	%r182, %r182, 1;
	setp.ne.s32 	%p10, %r182, 0;
	@%p10 bra 	$L__BB1_3;
$L__BB1_10:
	sub.s32 	%r107, %r10, %r12;
	setp.gt.u32 	%p11, %r107, -4;
	@%p11 bra 	$L__BB1_37;
	sub.s32 	%r109, 1, %r5;
	mad.lo.s32 	%r110, %r60, %r109, %r190;
	add.s32 	%r111, %r110, 3;
	mul.lo.s32 	%r112, %r60, %r111;
	shl.b32 	%r113, %r112, 2;
	shl.b32 	%r114, %r2, 2;
	add.s32 	%r33, %r113, %r114;
	shl.b32 	%r34, %r60, 4;
	add.s32 	%r115, %r3, %r190;
	add.s32 	%r116, %r115, %r62;
	not.b32 	%r117, %r60;
	mad.lo.s32 	%r118, %r61, %r117, %r116;
	add.s32 	%r119, %r118, 3;
	mul.lo.s32 	%r120, %r60, %r119;
	shl.b32 	%r121, %r120, 2;
	add.s32 	%r35, %r121, %r114;
	add.s32 	%r122, %r110, 2;
	mul.lo.s32 	%r123, %r60, %r122;
	shl.b32 	%r124, %r123, 2;
	add.s32 	%r36, %r124, %r114;
	add.s32 	%r125, %r118, 2;
	mul.lo.s32 	%r126, %r60, %r125;
	shl.b32 	%r127, %r126, 2;
	add.s32 	%r37, %r127, %r114;
	mul.lo.s32 	%r128, %r60, %r118;
	add.s32 	%r129, %r128, %r60;
	shl.b32 	%r130, %r129, 2;
	add.s32 	%r38, %r130, %r114;
	mul.lo.s32 	%r131, %r60, %r110;
	add.s32 	%r132, %r131, %r60;
	shl.b32 	%r133, %r132, 2;
	add.s32 	%r39, %r133, %r114;
	shl.b32 	%r134, %r131, 2;
	add.s32 	%r40, %r134, %r114;
	shl.b32 	%r135, %r128, 2;
	add.s32 	%r41, %r135, %r114;
	add.s32 	%r136, %r1, %r60;
	sub.s32 	%r137, %r136, %r4;
	mul.lo.s32 	%r138, %r60, %r137;
	shl.b32 	%r139, %r138, 2;
	shl.b32 	%r140, %r190, 2;
	add.s32 	%r141, %r139, %r140;
	add.s32 	%r142, %r141, %r189;
	add.s32 	%r188, %r142, 8;
	add.s32 	%r143, %r10, %r61;
	sub.s32 	%r144, %r7, %r143;
	mul.lo.s32 	%r145, %r60, %r144;
	shl.b32 	%r146, %r145, 2;
	add.s32 	%r147, %r146, %r140;
	add.s32 	%r148, %r147, %r189;
	add.s32 	%r187, %r148, 8;
	not.pred 	%p12, %p1;
$L__BB1_12:
	@%p12 bra 	$L__BB1_18;
	setp.ne.s32 	%p13, %r64, 1;
	@%p13 bra 	$L__BB1_16;
	add.s32 	%r153, %r189, %r41;
	ld.shared.u32 	%r154, [%r153];
	ld.shared.u32 	%r155, [%r188+-8];
	add.s32 	%r48, %r155, %r154;
	ld.shared.u32 	%r156, [%r9];
	setp.ge.s32 	%p15, %r48, %r156;
	@%p15 bra 	$L__BB1_18;
	st.shared.u32 	[%r9], %r48;
	bra.uni 	$L__BB1_18;
$L__BB1_16:
	add.s32 	%r149, %r189, %r40;
	ld.shared.u32 	%r150, [%r149];
	ld.shared.u32 	%r151, [%r187+-8];
	add.s32 	%r49, %r151, %r150;
	ld.shared.u32 	%r152, [%r9];
	setp.ge.s32 	%p14, %r49, %r152;
	@%p14 bra 	$L__BB1_18;
	st.shared.u32 	[%r9], %r49;
$L__BB1_18:
	bar.sync 	0;
	@%p12 bra 	$L__BB1_24;
	setp.eq.s32 	%p17, %r64, 1;
	@%p17 bra 	$L__BB1_22;
	add.s32 	%r157, %r189, %r39;
	ld.shared.u32 	%r158, [%r157];
	ld.shared.u32 	%r159, [%r187+-4];
	add.s32 	%r50, %r159, %r158;
	ld.shared.u32 	%r160, [%r9];
	setp.ge.s32 	%p18, %r50, %r160;
	@%p18 bra 	$L__BB1_24;
	st.shared.u32 	[%r9], %r50;
	bra.uni 	$L__BB1_24;
$L__BB1_22:
	add.s32 	%r161, %r189, %r38;
	ld.shared.u32 	%r162, [%r161];
	ld.shared.u32 	%r163, [%r188+-4];
	add.s32 	%r51, %r163, %r162;
	ld.shared.u32 	%r164, [%r9];
	setp.ge.s32 	%p19, %r51, %r164;
	@%p19 bra 	$L__BB1_24;
	st.shared.u32 	[%r9], %r51;
$L__BB1_24:
	bar.sync 	0;
	@%p12 bra 	$L__BB1_30;
	setp.eq.s32 	%p21, %r64, 1;
	@%p21 bra 	$L__BB1_28;
	add.s32 	%r165, %r189, %r36;
	ld.shared.u32 	%r166, [%r165];
	ld.shared.u32 	%r167, [%r187];
	add.s32 	%r52, %r167, %r166;
	ld.shared.u32 	%r168, [%r9];
	setp.ge.s32 	%p22, %r52, %r168;
	@%p22 bra 	$L__BB1_30;
	st.shared.u32 	[%r9], %r52;
	bra.uni 	$L__BB1_30;
$L__BB1_28:
	add.s32 	%r169, %r189, %r37;
	ld.shared.u32 	%r170, [%r169];
	ld.shared.u32 	%r171, [%r188];
	add.s32 	%r53, %r171, %r170;
	ld.shared.u32 	%r172, [%r9];
	setp.ge.s32 	%p23, %r53, %r172;
	@%p23 bra 	$L__BB1_30;
	st.shared.u32 	[%r9], %r53;
$L__BB1_30:
	bar.sync 	0;
	@%p12 bra 	$L__BB1_36;
	setp.eq.s32 	%p25, %r64, 1;
	@%p25 bra 	$L__BB1_34;
	add.s32 	%r173, %r189, %r33;
	ld.shared.u32 	%r174, [%r173];
	ld.shared.u32 	%r175, [%r187+4];
	add.s32 	%r54, %r175, %r174;
	ld.shared.u32 	%r176, [%r9];
	setp.ge.s32 	%p26, %r54, %r176;
	@%p26 bra 	$L__BB1_36;
	st.shared.u32 	[%r9], %r54;
	bra.uni 	$L__BB1_36;
$L__BB1_34:
	add.s32 	%r177, %r189, %r35;
	ld.shared.u32 	%r178, [%r177];
	ld.shared.u32 	%r179, [%r188+4];
	add.s32 	%r55, %r179, %r178;
	ld.shared.u32 	%r180, [%r9];
	setp.ge.s32 	%p27, %r55, %r180;
	@%p27 bra 	$L__BB1_36;
	st.shared.u32 	[%r9], %r55;
$L__BB1_36:
	bar.sync 	0;
	add.s32 	%r190, %r190, 4;
	add.s32 	%r189, %r189, %r34;
	add.s32 	%r188, %r188, 16;
	add.s32 	%r187, %r187, 16;
	setp.lt.s32 	%p28, %r190, %r11;
	@%p28 bra 	$L__BB1_12;
$L__BB1_37:
	ld.shared.u32 	%r181, [%r9];
	st.global.u32 	[%rd1], %r181;
	ret;

}
	// .globl	_Z10gpu_phase3Piiiiiim
.visible .entry _Z10gpu_phase3Piiiiiim(
	.param .u64 .ptr .align 1 _Z10gpu_phase3Piiiiiim_param_0,
	.param .u32 _Z10gpu_phase3Piiiiiim_param_1,
	.param .u32 _Z10gpu_phase3Piiiiiim_param_2,
	.param .u32 _Z10gpu_phase3Piiiiiim_param_3,
	.param .u32 _Z10gpu_phase3Piiiiiim_param_4,
	.param .u32 _Z10gpu_phase3Piiiiiim_param_5,
	.param .u64 _Z10gpu_phase3Piiiiiim_param_6
)
{
	.reg .pred 	%p<19>;
	.reg .b32 	%r<122>;
	.reg .b64 	%rd<9>;

	ld.param.u64 	%rd2, [_Z10gpu_phase3Piiiiiim_param_0];
	ld.param.u32 	%r41, [_Z10gpu_phase3Piiiiiim_param_1];
	ld.param.u32 	%r42, [_Z10gpu_phase3Piiiiiim_param_2];
	ld.param.u32 	%r44, [_Z10gpu_phase3Piiiiiim_param_3];
	ld.param.u32 	%r45, [_Z10gpu_phase3Piiiiiim_param_4];
	ld.param.u32 	%r43, [_Z10gpu_phase3Piiiiiim_param_5];
	ld.param.u32 	%r46, [_Z10gpu_phase3Piiiiiim_param_6];
	cvta.to.global.u64 	%rd3, %rd2;
	mov.u32 	%r1, %tid.y;
	mov.u32 	%r2, %tid.x;
	mad.lo.s32 	%r47, %r41, %r1, %r2;
	mov.u32 	%r48, %ctaid.x;
	add.s32 	%r49, %r44, %r48;
	mov.u32 	%r50, %ctaid.y;
	add.s32 	%r51, %r45, %r50;
	mad.lo.s32 	%r3, %r49, %r41, %r2;
	mad.lo.s32 	%r4, %r51, %r41, %r1;
	mul.lo.s32 	%r52, %r4, %r46;
	add.s32 	%r53, %r52, %r3;
	mul.wide.s32 	%rd4, %r53, 4;
	add.s64 	%rd1, %rd3, %rd4;
	ld.global.u32 	%r54, [%rd1];
	shl.b32 	%r55, %r47, 2;
	mov.u32 	%r56, shared_mem;
	add.s32 	%r5, %r56, %r55;
	st.shared.u32 	[%r5], %r54;
	mul.lo.s32 	%r6, %r42, %r41;
	add.s32 	%r57, %r6, %r2;
	add.s32 	%r58, %r57, %r52;
	mul.wide.u32 	%rd5, %r58, 4;
	add.s64 	%rd6, %rd3, %rd5;
	ld.global.u32 	%r59, [%rd6];
	mul.lo.s32 	%r7, %r41, %r41;
	shl.b32 	%r60, %r7, 2;
	add.s32 	%r61, %r5, %r60;
	st.shared.u32 	[%r61], %r59;
	add.s32 	%r62, %r6, %r1;
	mad.lo.s32 	%r63, %r62, %r46, %r3;
	mul.wide.u32 	%rd7, %r63, 4;
	add.s64 	%rd8, %rd3, %rd7;
	ld.global.u32 	%r64, [%rd8];
	add.s32 	%r65, %r61, %r60;
	st.shared.u32 	[%r65], %r64;
	bar.sync 	0;
	setp.lt.s32 	%p2, %r41, 1;
	setp.ge.s32 	%p3, %r6, %r43;
	or.pred  	%p4, %p2, %p3;
	@%p4 bra 	$L__BB2_22;
	max.s32 	%r66, %r3, %r4;
	setp.lt.s32 	%p1, %r66, %r43;
	add.s32 	%r67, %r6, %r41;
	min.s32 	%r8, %r67, %r43;
	add.s32 	%r68, %r6, 1;
	max.s32 	%r9, %r8, %r68;
	sub.s32 	%r69, %r9, %r6;
	and.b32  	%r10, %r69, 3;
	setp.eq.s32 	%p5, %r10, 0;
	mov.u32 	%r121, %r6;
	@%p5 bra 	$L__BB2_7;
	add.s32 	%r70, %r1, %r41;
	mul.lo.s32 	%r71, %r41, %r70;
	shl.b32 	%r72, %r71, 2;
	add.s32 	%r117, %r56, %r72;
	shl.b32 	%r74, %r7, 3;
	shl.b32 	%r75, %r2, 2;
	add.s32 	%r76, %r74, %r75;
	add.s32 	%r116, %r56, %r76;
	shl.b32 	%r13, %r41, 2;
	neg.s32 	%r115, %r10;
	add.s32 	%r121, %r6, %r10;
	not.pred 	%p6, %p1;
$L__BB2_3:
	.pragma "nounroll";
	@%p6 bra 	$L__BB2_6;
	ld.shared.u32 	%r77, [%r116];
	ld.shared.u32 	%r78, [%r117];
	add.s32 	%r19, %r78, %r77;
	ld.shared.u32 	%r79, [%r5];
	setp.ge.s32 	%p7, %r19, %r79;
	@%p7 bra 	$L__BB2_6;
	st.shared.u32 	[%r5], %r19;
$L__BB2_6:
	bar.sync 	0;
	add.s32 	%r117, %r117, 4;
	add.s32 	%r116, %r116, %r13;
	add.s32 	%r115, %r115, 1;
	setp.ne.s32 	%p8, %r115, 0;
	@%p8 bra 	$L__BB2_3;
$L__BB2_7:
	sub.s32 	%r80, %r6, %r9;
	setp.gt.u32 	%p9, %r80, -4;
	@%p9 bra 	$L__BB2_22;
	sub.s32 	%r81, 2, %r42;
	mad.lo.s32 	%r82, %r41, %r81, %r121;
	mul.lo.s32 	%r83, %r41, %r82;
	shl.b32 	%r24, %r83, 2;
	shl.b32 	%r84, %r2, 2;
	add.s32 	%r120, %r56, %r84;
	shl.b32 	%r26, %r41, 4;
	add.s32 	%r86, %r1, %r41;
	sub.s32 	%r87, %r86, %r42;
	mul.lo.s32 	%r88, %r41, %r87;
	shl.b32 	%r89, %r88, 2;
	shl.b32 	%r90, %r121, 2;
	add.s32 	%r91, %r89, %r90;
	add.s32 	%r92, %r91, %r56;
	add.s32 	%r119, %r92, 8;
	add.s32 	%r93, %r83, %r41;
	shl.b32 	%r28, %r93, 2;
	add.s32 	%r94, %r82, 3;
	mul.lo.s32 	%r95, %r41, %r94;
	shl.b32 	%r29, %r95, 2;
	add.s32 	%r96, %r82, 2;
	mul.lo.s32 	%r97, %r41, %r96;
	shl.b32 	%r30, %r97, 2;
	not.pred 	%p10, %p1;
$L__BB2_9:
	@%p10 bra 	$L__BB2_12;
	add.s32 	%r98, %r120, %r24;
	ld.shared.u32 	%r99, [%r98];
	ld.shared.u32 	%r100, [%r119+-8];
	add.s32 	%r34, %r100, %r99;
	ld.shared.u32 	%r101, [%r5];
	setp.ge.s32 	%p11, %r34, %r101;
	@%p11 bra 	$L__BB2_12;
	st.shared.u32 	[%r5], %r34;
$L__BB2_12:
	bar.sync 	0;
	@%p10 bra 	$L__BB2_15;
	add.s32 	%r102, %r120, %r28;
	ld.shared.u32 	%r103, [%r102];
	ld.shared.u32 	%r104, [%r119+-4];
	add.s32 	%r35, %r104, %r103;
	ld.shared.u32 	%r105, [%r5];
	setp.ge.s32 	%p13, %r35, %r105;
	@%p13 bra 	$L__BB2_15;
	st.shared.u32 	[%r5], %r35;
$L__BB2_15:
	bar.sync 	0;
	@%p10 bra 	$L__BB2_18;
	add.s32 	%r106, %r120, %r30;
	ld.shared.u32 	%r107, [%r106];
	ld.shared.u32 	%r108, [%r119];
	add.s32 	%r36, %r108, %r107;
	ld.shared.u32 	%r109, [%r5];
	setp.ge.s32 	%p15, %r36, %r109;
	@%p15 bra 	$L__BB2_18;
	st.shared.u32 	[%r5], %r36;
$L__BB2_18:
	bar.sync 	0;
	@%p10 bra 	$L__BB2_21;
	add.s32 	%r110, %r120, %r29;
	ld.shared.u32 	%r111, [%r110];
	ld.shared.u32 	%r112, [%r119+4];
	add.s32 	%r37, %r112, %r111;
	ld.shared.u32 	%r113, [%r5];
	setp.ge.s32 	%p17, %r37, %r113;
	@%p17 bra 	$L__BB2_21;
	st.shared.u32 	[%r5], %r37;
$L__BB2_21:
	bar.sync 	0;
	add.s32 	%r121, %r121, 4;
	add.s32 	%r120, %r120, %r26;
	add.s32 	%r119, %r119, 16;
	setp.lt.s32 	%p18, %r121, %r8;
	@%p18 bra 	$L__BB2_9;
$L__BB2_22:
	ld.shared.u32 	%r114, [%r5];
	st.global.u32 	[%rd1], %r114;
	ret;

}


// ===== COMPILED SASS (sm_100) =====

	.target	sm_100

	.elftype	@"ET_EXEC"


//--------------------- .note.nv.tkinfo           --------------------------
	.section	.note.nv.tkinfo,"",@"SHT_NOTE"
	.sectionflags	@"SHF_NOTE_NV_TKINFO"
	.tkinfo
        /*0018*/ 	.word	0x00000002
        /*0030*/ 	.string	""
        /*0030*/ 	.string	"ptxas"
        /*0030*/ 	.string	"Cuda compilation tools, release 13.0, V13.0.88"
        /*0030*/ 	.string	"Build cuda_13.0.r13.0/compiler.36424714_0"
        /*0030*/ 	.string	"-arch sm_100 -m 64 "



//--------------------- .note.nv.cuinfo           --------------------------
	.section	.note.nv.cuinfo,"",@"SHT_NOTE"
	.sectionflags	@"SHF_NOTE_NV_CUINFO"
        /*0018*/ 	.short	0x0002
        /*001a*/ 	.short	0x0064
        /*001c*/ 	.short	0x0082
	.zero		2


//--------------------- .nv.info                  --------------------------
	.section	.nv.info,"",@"SHT_CUDA_INFO"
	.align	4


	//----- nvinfo : EIATTR_REGCOUNT
	.align		4
        /*0000*/ 	.byte	0x04, 0x2f
        /*0002*/ 	.short	(.L_1 - .L_0)
	.align		4
.L_0:
        /*0004*/ 	.word	index@(_Z10gpu_phase1Piiiiiim)
        /*0008*/ 	.word	0x00000014


	//----- nvinfo : EIATTR_FRAME_SIZE
	.align		4
.L_1:
        /*000c*/ 	.byte	0x04, 0x11
        /*000e*/ 	.short	(.L_3 - .L_2)
	.align		4
.L_2:
        /*0010*/ 	.word	index@(_Z10gpu_phase1Piiiiiim)
        /*0014*/ 	.word	0x00000000


	//----- nvinfo : EIATTR_REGCOUNT
	.align		4
.L_3:
        /*0018*/ 	.byte	0x04, 0x2f
        /*001a*/ 	.short	(.L_5 - .L_4)
	.align		4
.L_4:
        /*001c*/ 	.word	index@(_Z10gpu_phase2Piiiiiiim)
        /*0020*/ 	.word	0x00000019


	//----- nvinfo : EIATTR_FRAME_SIZE
	.align		4
.L_5:
        /*0024*/ 	.byte	0x04, 0x11
        /*0026*/ 	.short	(.L_7 - .L_6)
	.align		4
.L_6:
        /*0028*/ 	.word	index@(_Z10gpu_phase2Piiiiiiim)
        /*002c*/ 	.word	0x00000000


	//----- nvinfo : EIATTR_REGCOUNT
	.align		4
.L_7:
        /*0030*/ 	.byte	0x04, 0x2f
        /*0032*/ 	.short	(.L_9 - .L_8)
	.align		4
.L_8:
        /*0034*/ 	.word	index@(_Z10gpu_phase3Piiiiiim)
        /*0038*/ 	.word	0x00000018


	//----- nvinfo : EIATTR_FRAME_SIZE
	.align		4
.L_9:
        /*003c*/ 	.byte	0x04, 0x11
        /*003e*/ 	.short	(.L_11 - .L_10)
	.align		4
.L_10:
        /*0040*/ 	.word	index@(_Z10gpu_phase3Piiiiiim)
        /*0044*/ 	.word	0x00000000


	//----- nvinfo : EIATTR_MIN_STACK_SIZE
	.align		4
.L_11:
        /*0048*/ 	.byte	0x04, 0x12
        /*004a*/ 	.short	(.L_13 - .L_12)
	.align		4
.L_12:
        /*004c*/ 	.word	index@(_Z10gpu_phase3Piiiiiim)
        /*0050*/ 	.word	0x00000000


	//----- nvinfo : EIATTR_MIN_STACK_SIZE
	.align		4
.L_13:
        /*0054*/ 	.byte	0x04, 0x12
        /*0056*/ 	.short	(.L_15 - .L_14)
	.align		4
.L_14:
        /*0058*/ 	.word	index@(_Z10gpu_phase2Piiiiiiim)
        /*005c*/ 	.word	0x00000000


	//----- nvinfo : EIATTR_MIN_STACK_SIZE
	.align		4
.L_15:
        /*0060*/ 	.byte	0x04, 0x12
        /*0062*/ 	.short	(.L_17 - .L_16)
	.align		4
.L_16:
        /*0064*/ 	.word	index@(_Z10gpu_phase1Piiiiiim)
        /*0068*/ 	.word	0x00000000
.L_17:


//--------------------- .nv.compat                --------------------------
	.section	.nv.compat,"",@"SHT_CUDA_COMPAT_INFO"
	.align	4
        /*0000*/ 	.byte	0x02, 0x09, 0x00, 0x00, 0x02, 0x02, 0x01, 0x00, 0x02, 0x05, 0x05, 0x00, 0x03, 0x07, 0x01, 0x01
        /*0010*/ 	.byte	0x02, 0x03, 0x00, 0x00, 0x02, 0x06, 0x01, 0x00, 0x04, 0x0b, 0x08, 0x00, 0x09, 0x00, 0x00, 0x00
        /*0020*/ 	.byte	0x00, 0x00, 0x00, 0x00


//--------------------- .nv.info._Z10gpu_phase3Piiiiiim --------------------------
	.section	.nv.info._Z10gpu_phase3Piiiiiim,"",@"SHT_CUDA_INFO"
	.sectionflags	@""
	.align	4


	//----- nvinfo : EIATTR_CUDA_API_VERSION
	.align		4
        /*0000*/ 	.byte	0x04, 0x37
        /*0002*/ 	.short	(.L_19 - .L_18)
.L_18:
        /*0004*/ 	.word	0x00000082


	//----- nvinfo : EIATTR_KPARAM_INFO
	.align		4
.L_19:
        /*0008*/ 	.byte	0x04, 0x17
        /*000a*/ 	.short	(.L_21 - .L_20)
.L_20:
        /*000c*/ 	.word	0x00000000
        /*0010*/ 	.short	0x0006
        /*0012*/ 	.short	0x0020
        /*0014*/ 	.byte	0x00, 0xf0, 0x21, 0x00


	//----- nvinfo : EIATTR_KPARAM_INFO
	.align		4
.L_21:
        /*0018*/ 	.byte	0x04, 0x17
        /*001a*/ 	.short	(.L_23 - .L_22)
.L_22:
        /*001c*/ 	.word	0x00000000
        /*0020*/ 	.short	0x0005
        /*0022*/ 	.short	0x0018
        /*0024*/ 	.byte	0x00, 0xf0, 0x11, 0x00


	//----- nvinfo : EIATTR_KPARAM_INFO
	.align		4
.L_23:
        /*0028*/ 	.byte	0x04, 0x17
        /*002a*/ 	.short	(.L_25 - .L_24)
.L_24:
        /*002c*/ 	.word	0x00000000
        /*0030*/ 	.short	0x0004
        /*0032*/ 	.short	0x0014
        /*0034*/ 	.byte	0x00, 0xf0, 0x11, 0x00


	//----- nvinfo : EIATTR_KPARAM_INFO
	.align		4
.L_25:
        /*0038*/ 	.byte	0x04, 0x17
        /*003a*/ 	.short	(.L_27 - .L_26)
.L_26:
        /*003c*/ 	.word	0x00000000
        /*0040*/ 	.short	0x0003
        /*0042*/ 	.short	0x0010
        /*0044*/ 	.byte	0x00, 0xf0, 0x11, 0x00


	//----- nvinfo : EIATTR_KPARAM_INFO
	.align		4
.L_27:
        /*0048*/ 	.byte	0x04, 0x17
        /*004a*/ 	.short	(.L_29 - .L_28)
.L_28:
        /*004c*/ 	.word	0x00000000
        /*0050*/ 	.short	0x0002
        /*0052*/ 	.short	0x000c
        /*0054*/ 	.byte	0x00, 0xf0, 0x11, 0x00


	//----- nvinfo : EIATTR_KPARAM_INFO
	.align		4
.L_29:
        /*0058*/ 	.byte	0x04, 0x17
        /*005a*/ 	.short	(.L_31 - .L_30)
.L_30:
        /*005c*/ 	.word	0x00000000
        /*0060*/ 	.short	0x0001
        /*0062*/ 	.short	0x0008
        /*0064*/ 	.byte	0x00, 0xf0, 0x11, 0x00


	//----- nvinfo : EIATTR_KPARAM_INFO
	.align		4
.L_31:
        /*0068*/ 	.byte	0x04, 0x17
        /*006a*/ 	.short	(.L_33 - .L_32)
.L_32:
        /*006c*/ 	.word	0x00000000
        /*0070*/ 	.short	0x0000
        /*0072*/ 	.short	0x0000
        /*0074*/ 	.byte	0x00, 0xf5, 0x21, 0x00


	//----- nvinfo : EIATTR_SPARSE_MMA_MASK
	.align		4
.L_33:
        /*0078*/ 	.byte	0x03, 0x50
        /*007a*/ 	.short	0x0000


	//----- nvinfo : EIATTR_MAXREG_COUNT
	.align		4
        /*007c*/ 	.byte	0x03, 0x1b
        /*007e*/ 	.short	0x00ff


	//----- nvinfo : EIATTR_NUM_BARRIERS
	.align		4
        /*0080*/ 	.byte	0x02, 0x4c
        /*0082*/ 	.byte	0x01
	.zero		1


	//----- nvinfo : EIATTR_MERCURY_ISA_VERSION
	.align		4
        /*0084*/ 	.byte	0x03, 0x5f
        /*0086*/ 	.short	0x0101


	//----- nvinfo : EIATTR_VRC_CTA_INIT_COUNT
	.align		4
        /*0088*/ 	.byte	0x02, 0x4a
	.zero		1
	.zero		1


	//----- nvinfo : EIATTR_EXIT_INSTR_OFFSETS
	.align		4
        /*008c*/ 	.byte	0x04, 0x1c
        /*008e*/ 	.short	(.L_35 - .L_34)


	//   ....[0]....
.L_34:
        /*0090*/ 	.word	0x00000900


	//----- nvinfo : EIATTR_CRS_STACK_SIZE
	.align		4
.L_35:
        /*0094*/ 	.byte	0x04, 0x1e
        /*0096*/ 	.short	(.L_37 - .L_36)
.L_36:
        /*0098*/ 	.word	0x00000000


	//----- nvinfo : EIATTR_CBANK_PARAM_SIZE
	.align		4
.L_37:
        /*009c*/ 	.byte	0x03, 0x19
        /*009e*/ 	.short	0x0028


	//----- nvinfo : EIATTR_PARAM_CBANK
	.align		4
        /*00a0*/ 	.byte	0x04, 0x0a
        /*00a2*/ 	.short	(.L_39 - .L_38)
	.align		4
.L_38:
        /*00a4*/ 	.word	index@(.nv.constant0._Z10gpu_phase3Piiiiiim)
        /*00a8*/ 	.short	0x0380
        /*00aa*/ 	.short	0x0028


	//----- nvinfo : EIATTR_SW_WAR
	.align		4
.L_39:
        /*00ac*/ 	.byte	0x04, 0x36
        /*00ae*/ 	.short	(.L_41 - .L_40)
.L_40:
        /*00b0*/ 	.word	0x00000008
.L_41:


//--------------------- .nv.info._Z10gpu_phase2Piiiiiiim --------------------------
	.section	.nv.info._Z10gpu_phase2Piiiiiiim,"",@"SHT_CUDA_INFO"
	.sectionflags	@""
	.align	4


	//----- nvinfo : EIATTR_CUDA_API_VERSION
	.align		4
        /*0000*/ 	.byte	0x04, 0x37
        /*0002*/ 	.short	(.L_43 - .L_42)
.L_42:
        /*0004*/ 	.word	0x00000082


	//----- nvinfo : EIATTR_KPARAM_INFO
	.align		4
.L_43:
        /*0008*/ 	.byte	0x04, 0x17
        /*000a*/ 	.short	(.L_45 - .L_44)
.L_44:
        /*000c*/ 	.word	0x00000000
        /*0010*/ 	.short	0x0007
        /*0012*/ 	.short	0x0020
        /*0014*/ 	.byte	0x00, 0xf0, 0x21, 0x00


	//----- nvinfo : EIATTR_KPARAM_INFO
	.align		4
.L_45:
        /*0018*/ 	.byte	0x04, 0x17
        /*001a*/ 	.short	(.L_47 - .L_46)
.L_46:
        /*001c*/ 	.word	0x00000000
        /*0020*/ 	.short	0x0006
        /*0022*/ 	.short	0x001c
        /*0024*/ 	.byte	0x00, 0xf0, 0x11, 0x00


	//----- nvinfo : EIATTR_KPARAM_INFO
	.align		4
.L_47:
        /*0028*/ 	.byte	0x04, 0x17
        /*002a*/ 	.short	(.L_49 - .L_48)
.L_48:
        /*002c*/ 	.word	0x00000000
        /*0030*/ 	.short	0x0005
        /*0032*/ 	.short	0x0018
        /*0034*/ 	.byte	0x00, 0xf0, 0x11, 0x00


	//----- nvinfo : EIATTR_KPARAM_INFO
	.align		4
.L_49:
        /*0038*/ 	.byte	0x04, 0x17
        /*003a*/ 	.short	(.L_51 - .L_50)
.L_50:
        /*003c*/ 	.word	0x00000000
        /*0040*/ 	.short	0x0004
        /*0042*/ 	.short	0x0014
        /*0044*/ 	.byte	0x00, 0xf0, 0x11, 0x00


	//----- nvinfo : EIATTR_KPARAM_INFO
	.align		4
.L_51:
        /*0048*/ 	.byte	0x04, 0x17
        /*004a*/ 	.short	(.L_53 - .L_52)
.L_52:
        /*004c*/ 	.word	0x00000000
        /*0050*/ 	.short	0x0003
        /*0052*/ 	.short	0x0010
        /*0054*/ 	.byte	0x00, 0xf0, 0x11, 0x00


	//----- nvinfo : EIATTR_KPARAM_INFO
	.align		4
.L_53:
        /*0058*/ 	.byte	0x04, 0x17
        /*005a*/ 	.short	(.L_55 - .L_54)
.L_54:
        /*005c*/ 	.word	0x00000000
        /*0060*/ 	.short	0x0002
        /*0062*/ 	.short	0x000c
        /*0064*/ 	.byte	0x00, 0xf0, 0x11, 0x00


	//----- nvinfo : EIATTR_KPARAM_INFO
	.align		4
.L_55:
        /*0068*/ 	.byte	0x04, 0x17
        /*006a*/ 	.short	(.L_57 - .L_56)
.L_56:
        /*006c*/ 	.word	0x00000000
        /*0070*/ 	.short	0x0001
        /*0072*/ 	.short	0x0008
        /*0074*/ 	.byte	0x00, 0xf0, 0x11, 0x00


	//----- nvinfo : EIATTR_KPARAM_INFO
	.align		4
.L_57:
        /*0078*/ 	.byte	0x04, 0x17
        /*007a*/ 	.short	(.L_59 - .L_58)
.L_58:
        /*007c*/ 	.word	0x00000000
        /*0080*/ 	.short	0x0000
        /*0082*/ 	.short	0x0000
        /*0084*/ 	.byte	0x00, 0xf5, 0x21, 0x00


	//----- nvinfo : EIATTR_SPARSE_MMA_MASK
	.align		4
.L_59:
        /*0088*/ 	.byte	0x03, 0x50
        /*008a*/ 	.short	0x0000


	//----- nvinfo : EIATTR_MAXREG_COUNT
	.align		4
        /*008c*/ 	.byte	0x03, 0x1b
        /*008e*/ 	.short	0x00ff


	//----- nvinfo : EIATTR_NUM_BARRIERS
	.align		4
        /*0090*/ 	.byte	0x02, 0x4c
        /*0092*/ 	.byte	0x01
	.zero		1


	//----- nvinfo : EIATTR_MERCURY_ISA_VERSION
	.align		4
        /*0094*/ 	.byte	0x03, 0x5f
        /*0096*/ 	.short	0x0101


	//----- nvinfo : EIATTR_VRC_CTA_INIT_COUNT
	.align		4
        /*0098*/ 	.byte	0x02, 0x4a
	.zero		1
	.zero		1


	//----- nvinfo : EIATTR_EXIT_INSTR_OFFSETS
	.align		4
        /*009c*/ 	.byte	0x04, 0x1c
        /*009e*/ 	.short	(.L_61 - .L_60)


	//   ....[0]....
.L_60:
        /*00a0*/ 	.word	0x00000e00


	//----- nvinfo : EIATTR_CRS_STACK_SIZE
	.align		4
.L_61:
        /*00a4*/ 	.byte	0x04, 0x1e
        /*00a6*/ 	.short	(.L_63 - .L_62)
.L_62:
        /*00a8*/ 	.word	0x00000000


	//----- nvinfo : EIATTR_CBANK_PARAM_SIZE
	.align		4
.L_63:
        /*00ac*/ 	.byte	0x03, 0x19
        /*00ae*/ 	.short	0x0028


	//----- nvinfo : EIATTR_PARAM_CBANK
	.align		4
        /*00b0*/ 	.byte	0x04, 0x0a
        /*00b2*/ 	.short	(.L_65 - .L_64)
	.align		4
.L_64:
        /*00b4*/ 	.word	index@(.nv.constant0._Z10gpu_phase2Piiiiiiim)
        /*00b8*/ 	.short	0x0380
        /*00ba*/ 	.short	0x0028


	//----- nvinfo : EIATTR_SW_WAR
	.align		4
.L_65:
        /*00bc*/ 	.byte	0x04, 0x36
        /*00be*/ 	.short	(.L_67 - .L_66)
.L_66:
        /*00c0*/ 	.word	0x00000008
.L_67:


//--------------------- .nv.info._Z10gpu_phase1Piiiiiim --------------------------
	.section	.nv.info._Z10gpu_phase1Piiiiiim,"",@"SHT_CUDA_INFO"
	.sectionflags	@""
	.align	4


	//----- nvinfo : EIATTR_CUDA_API_VERSION
	.align		4
        /*0000*/ 	.byte	0x04, 0x37
        /*0002*/ 	.short	(.L_69 - .L_68)
.L_68:
        /*0004*/ 	.word	0x00000082


	//----- nvinfo : EIATTR_KPARAM_INFO
	.align		4
.L_69:
        /*0008*/ 	.byte	0x04, 0x17
        /*000a*/ 	.short	(.L_71 - .L_70)
.L_70:
        /*000c*/ 	.word	0x00000000
        /*0010*/ 	.short	0x0006
        /*0012*/ 	.short	0x0020
        /*0014*/ 	.byte	0x00, 0xf0, 0x21, 0x00


	//----- nvinfo : EIATTR_KPARAM_INFO
	.align		4
.L_71:
        /*0018*/ 	.byte	0x04, 0x17
        /*001a*/ 	.short	(.L_73 - .L_72)
.L_72:
        /*001c*/ 	.word	0x00000000
        /*0020*/ 	.short	0x0005
        /*0022*/ 	.short	0x0018
        /*0024*/ 	.byte	0x00, 0xf0, 0x11, 0x00


	//----- nvinfo : EIATTR_KPARAM_INFO
	.align		4
.L_73:
        /*0028*/ 	.byte	0x04, 0x17
        /*002a*/ 	.short	(.L_75 - .L_74)
.L_74:
        /*002c*/ 	.word	0x00000000
        /*0030*/ 	.short	0x0004
        /*0032*/ 	.short	0x0014
        /*0034*/ 	.byte	0x00, 0xf0, 0x11, 0x00


	//----- nvinfo : EIATTR_KPARAM_INFO
	.align		4
.L_75:
        /*0038*/ 	.byte	0x04, 0x17
        /*003a*/ 	.short	(.L_77 - .L_76)
.L_76:
        /*003c*/ 	.word	0x00000000
        /*0040*/ 	.short	0x0003
        /*0042*/ 	.short	0x0010
        /*0044*/ 	.byte	0x00, 0xf0, 0x11, 0x00


	//----- nvinfo : EIATTR_KPARAM_INFO
	.align		4
.L_77:
        /*0048*/ 	.byte	0x04, 0x17
        /*004a*/ 	.short	(.L_79 - .L_78)
.L_78:
        /*004c*/ 	.word	0x00000000
        /*0050*/ 	.short	0x0002
        /*0052*/ 	.short	0x000c
        /*0054*/ 	.byte	0x00, 0xf0, 0x11, 0x00


	//----- nvinfo : EIATTR_KPARAM_INFO
	.align		4
.L_79:
        /*0058*/ 	.byte	0x04, 0x17
        /*005a*/ 	.short	(.L_81 - .L_80)
.L_80:
        /*005c*/ 	.word	0x00000000
        /*0060*/ 	.short	0x0001
        /*0062*/ 	.short	0x0008
        /*0064*/ 	.byte	0x00, 0xf0, 0x11, 0x00


	//----- nvinfo : EIATTR_KPARAM_INFO
	.align		4
.L_81:
        /*0068*/ 	.byte	0x04, 0x17
        /*006a*/ 	.short	(.L_83 - .L_82)
.L_82:
        /*006c*/ 	.word	0x00000000
        /*0070*/ 	.short	0x0000
        /*0072*/ 	.short	0x0000
        /*0074*/ 	.byte	0x00, 0xf5, 0x21, 0x00


	//----- nvinfo : EIATTR_SPARSE_MMA_MASK
	.align		4
.L_83:
        /*0078*/ 	.byte	0x03, 0x50
        /*007a*/ 	.short	0x0000


	//----- nvinfo : EIATTR_MAXREG_COUNT
	.align		4
        /*007c*/ 	.byte	0x03, 0x1b
        /*007e*/ 	.short	0x00ff


	//----- nvinfo : EIATTR_NUM_BARRIERS
	.align		4
        /*0080*/ 	.byte	0x02, 0x4c
        /*0082*/ 	.byte	0x01
	.zero		1


	//----- nvinfo : EIATTR_MERCURY_ISA_VERSION
	.align		4
        /*0084*/ 	.byte	0x03, 0x5f
        /*0086*/ 	.short	0x0101


	//----- nvinfo : EIATTR_VRC_CTA_INIT_COUNT
	.align		4
        /*0088*/ 	.byte	0x02, 0x4a
	.zero		1
	.zero		1


	//----- nvinfo : EIATTR_EXIT_INSTR_OFFSETS
	.align		4
        /*008c*/ 	.byte	0x04, 0x1c
        /*008e*/ 	.short	(.L_85 - .L_84)


	//   ....[0]....
.L_84:
        /*0090*/ 	.word	0x00000890


	//----- nvinfo : EIATTR_CRS_STACK_SIZE
	.align		4
.L_85:
        /*0094*/ 	.byte	0x04, 0x1e
        /*0096*/ 	.short	(.L_87 - .L_86)
.L_86:
        /*0098*/ 	.word	0x00000000


	//----- nvinfo : EIATTR_CBANK_PARAM_SIZE
	.align		4
.L_87:
        /*009c*/ 	.byte	0x03, 0x19
        /*009e*/ 	.short	0x0028


	//----- nvinfo : EIATTR_PARAM_CBANK
	.align		4
        /*00a0*/ 	.byte	0x04, 0x0a
        /*00a2*/ 	.short	(.L_89 - .L_88)
	.align		4
.L_88:
        /*00a4*/ 	.word	index@(.nv.constant0._Z10gpu_phase1Piiiiiim)
        /*00a8*/ 	.short	0x0380
        /*00aa*/ 	.short	0x0028


	//----- nvinfo : EIATTR_SW_WAR
	.align		4
.L_89:
        /*00ac*/ 	.byte	0x04, 0x36
        /*00ae*/ 	.short	(.L_91 - .L_90)
.L_90:
        /*00b0*/ 	.word	0x00000008
.L_91:


//--------------------- .nv.callgraph             --------------------------
	.section	.nv.callgraph,"",@"SHT_CUDA_CALLGRAPH"
	.align	4
	.sectionentsize	8
	.align		4
        /*0000*/ 	.word	0x00000000
	.align		4
        /*0004*/ 	.word	0xffffffff
	.align		4
        /*0008*/ 	.word	0x00000000
	.align		4
        /*000c*/ 	.word	0xfffffffe
	.align		4
        /*0010*/ 	.word	0x00000000
	.align		4
        /*0014*/ 	.word	0xfffffffd
	.align		4
        /*0018*/ 	.word	0x00000000
	.align		4
        /*001c*/ 	.word	0xfffffffc


//--------------------- .text._Z10gpu_phase3Piiiiiim --------------------------
	.section	.text._Z10gpu_phase3Piiiiiim,"ax",@progbits
	.align	128
        .global         _Z10gpu_phase3Piiiiiim
        .type           _Z10gpu_phase3Piiiiiim,@function
        .size           _Z10gpu_phase3Piiiiiim,(.L_x_50 - _Z10gpu_phase3Piiiiiim)
        .other          _Z10gpu_phase3Piiiiiim,@"STO_CUDA_ENTRY STV_DEFAULT"
_Z10gpu_phase3Piiiiiim:
.text._Z10gpu_phase3Piiiiiim:
[----:B------:R-:W-:Y:S01]  /*0000*/  LDC R1, c[0x0][0x37c] ;  /* 0x0000df00ff017b82 */ /* 0x000fe20000000800 */
[----:B------:R-:W0:Y:S07]  /*0010*/  S2R R7, SR_TID.Y ;  /* 0x0000000000077919 */ /* 0x000e2e0000002200 */
[----:B------:R-:W1:Y:S01]  /*0020*/  S2UR UR4, SR_CTAID.X ;  /* 0x00000000000479c3 */ /* 0x000e620000002500 */
[----:B------:R-:W2:Y:S01]  /*0030*/  LDCU.64 UR10, c[0x0][0x388] ;  /* 0x00007100ff0a77ac */ /* 0x000ea20008000a00 */
[----:B------:R-:W3:Y:S01]  /*0040*/  S2R R5, SR_TID.X ;  /* 0x0000000000057919 */ /* 0x000ee20000002100 */
[----:B------:R-:W1:Y:S05]  /*0050*/  LDCU.64 UR6, c[0x0][0x390] ;  /* 0x00007200ff0677ac */ /* 0x000e6a0008000a00 */
[----:B------:R-:W4:Y:S01]  /*0060*/  S2UR UR5, SR_CTAID.Y ;  /* 0x00000000000579c3 */ /* 0x000f220000002600 */
[----:B------:R-:W5:Y:S07]  /*0070*/  LDCU UR8, c[0x0][0x3a0] ;  /* 0x00007400ff0877ac */ /* 0x000f6e0008000800 */
[----:B------:R-:W5:Y:S01]  /*0080*/  LDC.64 R14, c[0x0][0x380] ;  /* 0x0000e000ff0e7b82 */ /* 0x000f620000000a00 */
[----:B--2---:R-:W-:-:S04]  /*0090*/  IMAD.U32 R0, RZ, RZ, UR10 ;  /* 0x0000000aff007e24 */ /* 0x004fc8000f8e00ff */
[----:B------:R-:W-:Y:S01]  /*00a0*/  IMAD R4, R0, UR11, RZ ;  /* 0x0000000b00047c24 */ /* 0x000fe2000f8e02ff */
[----:B-1----:R-:W-:Y:S02]  /*00b0*/  UIADD3 UR4, UPT, UPT, UR4, UR6, URZ ;  /* 0x0000000604047290 */ /* 0x002fe4000fffe0ff */
[----:B------:R-:W1:Y:S02]  /*00c0*/  LDC R21, c[0x0][0x398] ;  /* 0x0000e600ff157b82 */ /* 0x000e640000000800 */
[----:B0-----:R-:W-:Y:S01]  /*00d0*/  IADD3 R9, PT, PT, R4, R7, RZ ;  /* 0x0000000704097210 */ /* 0x001fe20007ffe0ff */
[----:B----4-:R-:W-:Y:S01]  /*00e0*/  UIADD3 UR5, UPT, UPT, UR5, UR7, URZ ;  /* 0x0000000705057290 */ /* 0x010fe2000fffe0ff */
[----:B------:R-:W0:Y:S01]  /*00f0*/  LDCU.64 UR6, c[0x0][0x358] ;  /* 0x00006b00ff0677ac */ /* 0x000e220008000a00 */
[--C-:B---3--:R-:W-:Y:S02]  /*0100*/  IMAD R8, R0, UR4, R5.reuse ;  /* 0x0000000400087c24 */ /* 0x108fe4000f8e0205 */
[----:B------:R-:W-:-:S02]  /*0110*/  IMAD.IADD R2, R4, 0x1, R5 ;  /* 0x0000000104027824 */ /* 0x000fc400078e0205 */
[----:B------:R-:W-:Y:S02]  /*0120*/  IMAD R11, R0, UR5, R7 ;  /* 0x00000005000b7c24 */ /* 0x000fe4000f8e0207 */
[--C-:B-----5:R-:W-:Y:S02]  /*0130*/  IMAD R9, R9, UR8, R8.reuse ;  /* 0x0000000809097c24 */ /* 0x120fe4000f8e0208 */
[C---:B------:R-:W-:Y:S02]  /*0140*/  IMAD R3, R11.reuse, UR8, R8 ;  /* 0x000000080b037c24 */ /* 0x040fe4000f8e0208 */
[----:B------:R-:W-:Y:S02]  /*0150*/  IMAD R13, R11, UR8, R2 ;  /* 0x000000080b0d7c24 */ /* 0x000fe4000f8e0202 */
[----:B------:R-:W-:-:S04]  /*0160*/  IMAD.WIDE R2, R3, 0x4, R14 ;  /* 0x0000000403027825 */ /* 0x000fc800078e020e */
[----:B------:R-:W-:-:S04]  /*0170*/  IMAD.WIDE.U32 R12, R13, 0x4, R14 ;  /* 0x000000040d0c7825 */ /* 0x000fc800078e000e */
[----:B------:R-:W-:Y:S02]  /*0180*/  IMAD.WIDE.U32 R14, R9, 0x4, R14 ;  /* 0x00000004090e7825 */ /* 0x000fe400078e000e */
[----:B0-----:R-:W2:Y:S04]  /*0190*/  LDG.E R9, desc[UR6][R2.64] ;  /* 0x0000000602097981 */ /* 0x001ea8000c1e1900 */
[----:B------:R-:W3:Y:S04]  /*01a0*/  LDG.E R12, desc[UR6][R12.64] ;  /* 0x000000060c0c7981 */ /* 0x000ee8000c1e1900 */
[----:B------:R-:W4:Y:S01]  /*01b0*/  LDG.E R14, desc[UR6][R14.64] ;  /* 0x000000060e0e7981 */ /* 0x000f22000c1e1900 */
[----:B------:R-:W0:Y:S01]  /*01c0*/  S2UR UR5, SR_CgaCtaId ;  /* 0x00000000000579c3 */ /* 0x000e220000008800 */
[----:B------:R-:W-:Y:S01]  /*01d0*/  UMOV UR4, 0x400 ;  /* 0x0000040000047882 */ /* 0x000fe20000000000 */
[-C--:B------:R-:W-:Y:S01]  /*01e0*/  IMAD R6, R7, R0.reuse, R5 ;  /* 0x0000000007067224 */ /* 0x080fe200078e0205 */
[----:B-1----:R-:W-:Y:S01]  /*01f0*/  ISETP.GE.AND P0, PT, R4, R21, PT ;  /* 0x000000150400720c */ /* 0x002fe20003f06270 */
[----:B------:R-:W-:-:S03]  /*0200*/  IMAD R10, R0, R0, RZ ;  /* 0x00000000000a7224 */ /* 0x000fc600078e02ff */
[----:B------:R-:W-:Y:S01]  /*0210*/  ISETP.LT.OR P0, PT, R0, 0x1, P0 ;  /* 0x000000010000780c */ /* 0x000fe20000701670 */
[----:B0-----:R-:W-:-:S06]  /*0220*/  ULEA UR4, UR5, UR4, 0x18 ;  /* 0x0000000405047291 */ /* 0x001fcc000f8ec0ff */
[----:B------:R-:W-:-:S05]  /*0230*/  LEA R6, R6, UR4, 0x2 ;  /* 0x0000000406067c11 */ /* 0x000fca000f8e10ff */
[----:B------:R-:W-:-:S04]  /*0240*/  IMAD R17, R10, 0x4, R6 ;  /* 0x000000040a117824 */ /* 0x000fc800078e0206 */
[----:B------:R-:W-:Y:S01]  /*0250*/  IMAD R19, R10, 0x4, R17 ;  /* 0x000000040a137824 */ /* 0x000fe200078e0211 */
[----:B--2---:R0:W-:Y:S04]  /*0260*/  STS [R6], R9 ;  /* 0x0000000906007388 */ /* 0x0041e80000000800 */
[----:B---3--:R0:W-:Y:S04]  /*0270*/  STS [R17], R12 ;  /* 0x0000000c11007388 */ /* 0x0081e80000000800 */
[----:B----4-:R0:W-:Y:S01]  /*0280*/  STS [R19], R14 ;  /* 0x0000000e13007388 */ /* 0x0101e20000000800 */
[----:B------:R-:W-:Y:S06]  /*0290*/  BAR.SYNC.DEFER_BLOCKING 0x0 ;  /* 0x0000000000007b1d */ /* 0x000fec0000010000 */
[----:B------:R-:W-:Y:S05]  /*02a0*/  @P0 BRA `(.L_x_0) ;  /* 0x00000004008c0947 */ /* 0x000fea0003800000 */
[----:B0-----:R-:W-:Y:S02]  /*02b0*/  VIADDMNMX R9, R4, R0, R21, PT ;  /* 0x0000000004097246 */ /* 0x001fe40003800115 */
[----:B------:R-:W-:Y:S02]  /*02c0*/  VIMNMX R8, PT, PT, R8, R11, !PT ;  /* 0x0000000b08087248 */ /* 0x000fe40007fe0100 */
[----:B------:R-:W-:Y:S02]  /*02d0*/  VIADDMNMX R13, R4, 0x1, R9, !PT ;  /* 0x00000001040d7846 */ /* 0x000fe40007800109 */
[----:B------:R-:W-:Y:S02]  /*02e0*/  ISETP.GE.AND P0, PT, R8, R21, PT ;  /* 0x000000150800720c */ /* 0x000fe40003f06270 */
[----:B------:R-:W-:-:S04]  /*02f0*/  IADD3 R11, PT, PT, -R4, R13, RZ ;  /* 0x0000000d040b7210 */ /* 0x000fc80007ffe1ff */
[----:B------:R-:W-:Y:S01]  /*0300*/  LOP3.LUT P1, R15, R11, 0x3, RZ, 0xc0, !PT ;  /* 0x000000030b0f7812 */ /* 0x000fe2000782c0ff */
[----:B------:R-:W-:-:S12]  /*0310*/  IMAD.MOV.U32 R11, RZ, RZ, R4 ;  /* 0x000000ffff0b7224 */ /* 0x000fd800078e0004 */
[----:B------:R-:W-:Y:S05]  /*0320*/  @!P1 BRA `(.L_x_1) ;  /* 0x0000000000609947 */ /* 0x000fea0003800000 */
[----:B------:R-:W0:Y:S01]  /*0330*/  LDC R14, c[0x0][0x388] ;  /* 0x0000e200ff0e7b82 */ /* 0x000e220000000800 */
[-C--:B------:R-:W-:Y:S01]  /*0340*/  IADD3 R11, PT, PT, R7, R0.reuse, RZ ;  /* 0x00000000070b7210 */ /* 0x080fe20007ffe0ff */
[----:B------:R-:W-:Y:S02]  /*0350*/  IMAD R8, R10, 0x2, R5 ;  /* 0x000000020a087824 */ /* 0x000fe400078e0205 */
[----:B------:R-:W-:Y:S02]  /*0360*/  IMAD.MOV R10, RZ, RZ, -R15 ;  /* 0x000000ffff0a7224 */ /* 0x000fe400078e0a0f */
[----:B------:R-:W-:Y:S01]  /*0370*/  IMAD R0, R11, R0, RZ ;  /* 0x000000000b007224 */ /* 0x000fe200078e02ff */
[----:B------:R-:W-:Y:S02]  /*0380*/  IADD3 R11, PT, PT, R4, R15, RZ ;  /* 0x0000000f040b7210 */ /* 0x000fe40007ffe0ff */
[----:B------:R-:W-:Y:S02]  /*0390*/  LEA R15, R8, UR4, 0x2 ;  /* 0x00000004080f7c11 */ /* 0x000fe4000f8e10ff */
[----:B------:R-:W-:-:S07]  /*03a0*/  LEA R8, R0, UR4, 0x2 ;  /* 0x0000000400087c11 */ /* 0x000fce000f8e10ff */
.L_x_4:
[----:B------:R-:W-:Y:S04]  /*03b0*/  BSSY.RECONVERGENT B0, `(.L_x_2) ;  /* 0x0000008000007945 */ /* 0x000fe80003800200 */
[----:B-1----:R-:W-:Y:S05]  /*03c0*/  @P0 BRA `(.L_x_3) ;  /* 0x0000000000180947 */ /* 0x002fea0003800000 */
[----:B------:R-:W-:Y:S04]  /*03d0*/  LDS R0, [R15] ;  /* 0x000000000f007984 */ /* 0x000fe80000000800 */
[----:B------:R-:W1:Y:S04]  /*03e0*/  LDS R17, [R8] ;  /* 0x0000000008117984 */ /* 0x000e680000000800 */
[----:B------:R-:W2:Y:S01]  /*03f0*/  LDS R12, [R6] ;  /* 0x00000000060c7984 */ /* 0x000ea20000000800 */
[----:B-1----:R-:W-:-:S04]  /*0400*/  IADD3 R17, PT, PT, R0, R17, RZ ;  /* 0x0000001100117210 */ /* 0x002fc80007ffe0ff */
[----:B--2---:R-:W-:-:S13]  /*0410*/  ISETP.GE.AND P1, PT, R17, R12, PT ;  /* 0x0000000c1100720c */ /* 0x004fda0003f26270 */
[----:B------:R1:W-:Y:S02]  /*0420*/  @!P1 STS [R6], R17 ;  /* 0x0000001106009388 */ /* 0x0003e40000000800 */
.L_x_3:
[----:B------:R-:W-:Y:S05]  /*0430*/  BSYNC.RECONVERGENT B0 ;  /* 0x0000000000007941 */ /* 0x000fea0003800200 */
.L_x_2:
[----:B------:R-:W-:Y:S01]  /*0440*/  VIADD R10, R10, 0x1 ;  /* 0x000000010a0a7836 */ /* 0x000fe20000000000 */
[----:B0-----:R-:W-:Y:S01]  /*0450*/  MOV R0, R14 ;  /* 0x0000000e00007202 */ /* 0x001fe20000000f00 */
[----:B------:R-:W-:Y:S01]  /*0460*/  BAR.SYNC.DEFER_BLOCKING 0x0 ;  /* 0x0000000000007b1d */ /* 0x000fe20000010000 */
[----:B------:R-:W-:Y:S02]  /*0470*/  VIADD R8, R8, 0x4 ;  /* 0x0000000408087836 */ /* 0x000fe40000000000 */
[----:B------:R-:W-:Y:S02]  /*0480*/  ISETP.NE.AND P1, PT, R10, RZ, PT ;  /* 0x000000ff0a00720c */ /* 0x000fe40003f25270 */
[----:B------:R-:W-:-:S11]  /*0490*/  LEA R15, R0, R15, 0x2 ;  /* 0x0000000f000f7211 */ /* 0x000fd600078e10ff */
[----:B------:R-:W-:Y:S05]  /*04a0*/  @P1 BRA `(.L_x_4) ;  /* 0xfffffffc00c01947 */ /* 0x000fea000383ffff */
.L_x_1:
[----:B------:R-:W-:-:S05]  /*04b0*/  IMAD.IADD R13, R4, 0x1, -R13 ;  /* 0x00000001040d7824 */ /* 0x000fca00078e0a0d */
[----:B------:R-:W-:-:S13]  /*04c0*/  ISETP.GT.U32.AND P1, PT, R13, -0x4, PT ;  /* 0xfffffffc0d00780c */ /* 0x000fda0003f24070 */
[----:B------:R-:W-:Y:S05]  /*04d0*/  @P1 BRA `(.L_x_0) ;  /* 0x0000000400001947 */ /* 0x000fea0003800000 */
[----:B------:R-:W0:Y:S01]  /*04e0*/  LDCU UR8, c[0x0][0x38c] ;  /* 0x00007180ff0877ac */ /* 0x000e220008000800 */
[----:B------:R-:W2:Y:S01]  /*04f0*/  LDC R4, c[0x0][0x388] ;  /* 0x0000e200ff047b82 */ /* 0x000ea20000000800 */
[----:B------:R-:W-:Y:S01]  /*0500*/  LEA R5, R5, UR4, 0x2 ;  /* 0x0000000405057c11 */ /* 0x000fe2000f8e10ff */
[----:B0-----:R-:W-:Y:S02]  /*0510*/  UIADD3 UR5, UPT, UPT, -UR8, 0x2, URZ ;  /* 0x0000000208057890 */ /* 0x001fe4000fffe1ff */
[----:B------:R-:W-:-:S05]  /*0520*/  IADD3 R7, PT, PT, R7, -UR8, R0 ;  /* 0x8000000807077c10 */ /* 0x000fca000fffe000 */
[--C-:B------:R-:W-:Y:S02]  /*0530*/  IMAD R8, R7, R0, R11.reuse ;  /* 0x0000000007087224 */ /* 0x100fe400078e020b */
[----:B------:R-:W-:-:S03]  /*0540*/  IMAD R7, R0, UR5, R11 ;  /* 0x0000000500077c24 */ /* 0x000fc6000f8e020b */
[----:B------:R-:W-:Y:S01]  /*0550*/  LEA R8, R8, UR4, 0x2 ;  /* 0x0000000408087c11 */ /* 0x000fe2000f8e10ff */
[C---:B------:R-:W-:Y:S01]  /*0560*/  VIADD R15, R7.reuse, 0x2 ;  /* 0x00000002070f7836 */ /* 0x040fe20000000000 */
[C---:B------:R-:W-:Y:S01]  /*0570*/  IADD3 R13, PT, PT, R7.reuse, 0x3, RZ ;  /* 0x00000003070d7810 */ /* 0x040fe20007ffe0ff */
[-C--:B------:R-:W-:Y:S01]  /*0580*/  IMAD R7, R7, R0.reuse, RZ ;  /* 0x0000000007077224 */ /* 0x080fe200078e02ff */
[----:B------:R-:W-:Y:S01]  /*0590*/  IADD3 R8, PT, PT, R8, 0x8, RZ ;  /* 0x0000000808087810 */ /* 0x000fe20007ffe0ff */
[-C--:B------:R-:W-:Y:S02]  /*05a0*/  IMAD R12, R15, R0.reuse, RZ ;  /* 0x000000000f0c7224 */ /* 0x080fe400078e02ff */
[----:B------:R-:W-:Y:S02]  /*05b0*/  IMAD R10, R13, R0, RZ ;  /* 0x000000000d0a7224 */ /* 0x000fe400078e02ff */
[----:B------:R-:W-:-:S07]  /*05c0*/  IMAD.IADD R0, R7, 0x1, R0 ;  /* 0x0000000107007824 */ /* 0x000fce00078e0200 */
.L_x_13:
[----:B------:R-:W-:Y:S04]  /*05d0*/  BSSY.RECONVERGENT B0, `(.L_x_5) ;  /* 0x0000009000007945 */ /* 0x000fe80003800200 */
[----:B0--34-:R-:W-:Y:S05]  /*05e0*/  @P0 BRA `(.L_x_6) ;  /* 0x00000000001c0947 */ /* 0x019fea0003800000 */
[----:B------:R-:W-:Y:S01]  /*05f0*/  LEA R13, R7, R5, 0x2 ;  /* 0x00000005070d7211 */ /* 0x000fe200078e10ff */
[----:B------:R-:W-:Y:S04]  /*0600*/  LDS R14, [R8+-0x8] ;  /* 0xfffff800080e7984 */ /* 0x000fe80000000800 */
[----:B------:R-:W-:Y:S04]  /*0610*/  LDS R15, [R6] ;  /* 0x00000000060f7984 */ /* 0x000fe80000000800 */
[----:B------:R-:W0:Y:S02]  /*0620*/  LDS R13, [R13] ;  /* 0x000000000d0d7984 */ /* 0x000e240000000800 */
[----:B0-----:R-:W-:-:S05]  /*0630*/  IMAD.IADD R14, R13, 0x1, R14 ;  /* 0x000000010d0e7824 */ /* 0x001fca00078e020e */
[----:B------:R-:W-:-:S13]  /*0640*/  ISETP.GE.AND P1, PT, R14, R15, PT ;  /* 0x0000000f0e00720c */ /* 0x000fda0003f26270 */
[----:B------:R0:W-:Y:S02]  /*0650*/  @!P1 STS [R6], R14 ;  /* 0x0000000e06009388 */ /* 0x0001e40000000800 */
.L_x_6:
[----:B------:R-:W-:Y:S05]  /*0660*/  BSYNC.RECONVERGENT B0 ;  /* 0x0000000000007941 */ /* 0x000fea0003800200 */
.L_x_5:
[----:B------:R-:W-:Y:S06]  /*0670*/  BAR.SYNC.DEFER_BLOCKING 0x0 ;  /* 0x0000000000007b1d */ /* 0x000fec0000010000 */
[----:B------:R-:W-:Y:S04]  /*0680*/  BSSY.RECONVERGENT B0, `(.L_x_7) ;  /* 0x0000009000007945 */ /* 0x000fe80003800200 */
[----:B------:R-:W-:Y:S05]  /*0690*/  @P0 BRA `(.L_x_8) ;  /* 0x00000000001c0947 */ /* 0x000fea0003800000 */
[----:B------:R-:W-:Y:S01]  /*06a0*/  LEA R13, R0, R5, 0x2 ;  /* 0x00000005000d7211 */ /* 0x000fe200078e10ff */
[----:B0-----:R-:W-:Y:S04]  /*06b0*/  LDS R14, [R8+-0x4] ;  /* 0xfffffc00080e7984 */ /* 0x001fe80000000800 */
[----:B------:R-:W-:Y:S04]  /*06c0*/  LDS R15, [R6] ;  /* 0x00000000060f7984 */ /* 0x000fe80000000800 */
[----:B------:R-:W0:Y:S02]  /*06d0*/  LDS R13, [R13] ;  /* 0x000000000d0d7984 */ /* 0x000e240000000800 */
[----:B0-----:R-:W-:-:S05]  /*06e0*/  IMAD.IADD R14, R13, 0x1, R14 ;  /* 0x000000010d0e7824 */ /* 0x001fca00078e020e */
[----:B------:R-:W-:-:S13]  /*06f0*/  ISETP.GE.AND P1, PT, R14, R15, PT ;  /* 0x0000000f0e00720c */ /* 0x000fda0003f26270 */
[----:B------:R3:W-:Y:S02]  /*0700*/  @!P1 STS [R6], R14 ;  /* 0x0000000e06009388 */ /* 0x0007e40000000800 */
.L_x_8:
[----:B------:R-:W-:Y:S05]  /*0710*/  BSYNC.RECONVERGENT B0 ;  /* 0x0000000000007941 */ /* 0x000fea0003800200 */
.L_x_7:
[----:B------:R-:W-:Y:S06]  /*0720*/  BAR.SYNC.DEFER_BLOCKING 0x0 ;  /* 0x0000000000007b1d */ /* 0x000fec0000010000 */
[----:B------:R-:W-:Y:S04]  /*0730*/  BSSY.RECONVERGENT B0, `(.L_x_9) ;  /* 0x0000009000007945 */ /* 0x000fe80003800200 */
[----:B------:R-:W-:Y:S05]  /*0740*/  @P0 BRA `(.L_x_10) ;  /* 0x00000000001c0947 */ /* 0x000fea0003800000 */
[----:B------:R-:W-:Y:S01]  /*0750*/  LEA R13, R12, R5, 0x2 ;  /* 0x000000050c0d7211 */ /* 0x000fe200078e10ff */
[----:B0--3--:R-:W-:Y:S04]  /*0760*/  LDS R14, [R8] ;  /* 0x00000000080e7984 */ /* 0x009fe80000000800 */
[----:B------:R-:W-:Y:S04]  /*0770*/  LDS R15, [R6] ;  /* 0x00000000060f7984 */ /* 0x000fe80000000800 */
[----:B------:R-:W0:Y:S02]  /*0780*/  LDS R13, [R13] ;  /* 0x000000000d0d7984 */ /* 0x000e240000000800 */
[----:B0-----:R-:W-:-:S05]  /*0790*/  IMAD.IADD R14, R13, 0x1, R14 ;  /* 0x000000010d0e7824 */ /* 0x001fca00078e020e */
[----:B------:R-:W-:-:S13]  /*07a0*/  ISETP.GE.AND P1, PT, R14, R15, PT ;  /* 0x0000000f0e00720c */ /* 0x000fda0003f26270 */
[----:B------:R4:W-:Y:S02]  /*07b0*/  @!P1 STS [R6], R14 ;  /* 0x0000000e06009388 */ /* 0x0009e40000000800 */
.L_x_10:
[----:B------:R-:W-:Y:S05]  /*07c0*/  BSYNC.RECONVERGENT B0 ;  /* 0x0000000000007941 */ /* 0x000fea0003800200 */
.L_x_9:
[----:B------:R-:W-:Y:S06]  /*07d0*/  BAR.SYNC.DEFER_BLOCKING 0x0 ;  /* 0x0000000000007b1d */ /* 0x000fec0000010000 */
[----:B------:R-:W-:Y:S04]  /*07e0*/  BSSY.RECONVERGENT B0, `(.L_x_11) ;  /* 0x0000009000007945 */ /* 0x000fe80003800200 */
[----:B------:R-:W-:Y:S05]  /*07f0*/  @P0 BRA `(.L_x_12) ;  /* 0x00000000001c0947 */ /* 0x000fea0003800000 */
[----:B------:R-:W-:Y:S01]  /*0800*/  LEA R13, R10, R5, 0x2 ;  /* 0x000000050a0d7211 */ /* 0x000fe200078e10ff */
[----:B0--34-:R-:W-:Y:S04]  /*0810*/  LDS R14, [R8+0x4] ;  /* 0x00000400080e7984 */ /* 0x019fe80000000800 */
[----:B------:R-:W-:Y:S04]  /*0820*/  LDS R15, [R6] ;  /* 0x00000000060f7984 */ /* 0x000fe80000000800 */
[----:B------:R-:W0:Y:S02]  /*0830*/  LDS R13, [R13] ;  /* 0x000000000d0d7984 */ /* 0x000e240000000800 */
[----:B0-----:R-:W-:-:S05]  /*0840*/  IMAD.IADD R14, R13, 0x1, R14 ;  /* 0x000000010d0e7824 */ /* 0x001fca00078e020e */
[----:B------:R-:W-:-:S13]  /*0850*/  ISETP.GE.AND P1, PT, R14, R15, PT ;  /* 0x0000000f0e00720c */ /* 0x000fda0003f26270 */
[----:B------:R0:W-:Y:S02]  /*0860*/  @!P1 STS [R6], R14 ;  /* 0x0000000e06009388 */ /* 0x0001e40000000800 */
.L_x_12:
[----:B------:R-:W-:Y:S05]  /*0870*/  BSYNC.RECONVERGENT B0 ;  /* 0x0000000000007941 */ /* 0x000fea0003800200 */
.L_x_11:
[----:B------:R-:W-:Y:S01]  /*0880*/  IADD3 R11, PT, PT, R11, 0x4, RZ ;  /* 0x000000040b0b7810 */ /* 0x000fe20007ffe0ff */
[----:B------:R-:W-:Y:S01]  /*0890*/  BAR.SYNC.DEFER_BLOCKING 0x0 ;  /* 0x0000000000007b1d */ /* 0x000fe20000010000 */
[----:B--2---:R-:W-:Y:S01]  /*08a0*/  IMAD R5, R4, 0x10, R5 ;  /* 0x0000001004057824 */ /* 0x004fe200078e0205 */
[----:B------:R-:W-:Y:S02]  /*08b0*/  IADD3 R8, PT, PT, R8, 0x10, RZ ;  /* 0x0000001008087810 */ /* 0x000fe40007ffe0ff */
[----:B------:R-:W-:-:S13]  /*08c0*/  ISETP.GE.AND P1, PT, R11, R9, PT ;  /* 0x000000090b00720c */ /* 0x000fda0003f26270 */
[----:B------:R-:W-:Y:S05]  /*08d0*/  @!P1 BRA `(.L_x_13) ;  /* 0xfffffffc003c9947 */ /* 0x000fea000383ffff */
.L_x_0:
[----:B------:R-:W2:Y:S04]  /*08e0*/  LDS R5, [R6] ;  /* 0x0000000006057984 */ /* 0x000ea80000000800 */
[----:B--2---:R-:W-:Y:S01]  /*08f0*/  STG.E desc[UR6][R2.64], R5 ;  /* 0x0000000502007986 */ /* 0x004fe2000c101906 */
[----:B------:R-:W-:Y:S05]  /*0900*/  EXIT ;  /* 0x000000000000794d */ /* 0x000fea0003800000 */
.L_x_14:
[----:B------:R-:W-:-:S00]  /*0910*/  BRA `(.L_x_14) ;  /* 0xfffffffc00fc7947 */ /* 0x000fc0000383ffff */
[----:B------:R-:W-:-:S00]  /*0920*/  NOP ;  /* 0x0000000000007918 */ /* 0x000fc00000000000 */
        /* <DEDUP_REMOVED lines=13> */
.L_x_50:


//--------------------- .text._Z10gpu_phase2Piiiiiiim --------------------------
	.section	.text._Z10gpu_phase2Piiiiiiim,"ax",@progbits
	.align	128
        .global         _Z10gpu_phase2Piiiiiiim
        .type           _Z10gpu_phase2Piiiiiiim,@function
        .size           _Z10gpu_phase2Piiiiiiim,(.L_x_51 - _Z10gpu_phase2Piiiiiiim)
        .other          _Z10gpu_phase2Piiiiiiim,@"STO_CUDA_ENTRY STV_DEFAULT"
_Z10gpu_phase2Piiiiiiim:
.text._Z10gpu_phase2Piiiiiiim:
[----:B------:R-:W-:Y:S01]  /*0000*/  LDC R1, c[0x0][0x37c] ;  /* 0x0000df00ff017b82 */ /* 0x000fe20000000800 */
[----:B------:R-:W0:Y:S07]  /*0010*/  S2R R0, SR_CTAID.Y ;  /* 0x0000000000007919 */ /* 0x000e2e0000002600 */
[----:B------:R-:W0:Y:S01]  /*0020*/  LDC.64 R10, c[0x0][0x390] ;  /* 0x0000e400ff0a7b82 */ /* 0x000e220000000a00 */
[----:B------:R-:W1:Y:S01]  /*0030*/  LDCU.64 UR10, c[0x0][0x388] ;  /* 0x00007100ff0a77ac */ /* 0x000e620008000a00 */
[----:B------:R-:W2:Y:S01]  /*0040*/  S2R R6, SR_TID.X ;  /* 0x0000000000067919 */ /* 0x000ea20000002100 */
[----:B------:R-:W3:Y:S01]  /*0050*/  LDCU UR4, c[0x0][0x3a0] ;  /* 0x00007400ff0477ac */ /* 0x000ee20008000800 */
[----:B------:R-:W4:Y:S04]  /*0060*/  S2R R8, SR_TID.Y ;  /* 0x0000000000087919 */ /* 0x000f280000002200 */
[----:B------:R-:W5:Y:S01]  /*0070*/  S2UR UR8, SR_CTAID.X ;  /* 0x00000000000879c3 */ /* 0x000f620000002500 */
[----:B------:R-:W3:Y:S07]  /*0080*/  LDCU.64 UR6, c[0x0][0x358] ;  /* 0x00006b00ff0677ac */ /* 0x000eee0008000a00 */
[----:B------:R-:W3:Y:S01]  /*0090*/  LDC.64 R4, c[0x0][0x380] ;  /* 0x0000e000ff047b82 */ /* 0x000ee20000000a00 */
[----:B-1----:R-:W-:-:S07]  /*00a0*/  IMAD.U32 R7, RZ, RZ, UR10 ;  /* 0x0000000aff077e24 */ /* 0x002fce000f8e00ff */
[----:B------:R-:W1:Y:S01]  /*00b0*/  LDC R18, c[0x0][0x398] ;  /* 0x0000e600ff127b82 */ /* 0x000e620000000800 */
[----:B0-----:R-:W-:Y:S01]  /*00c0*/  IADD3 R9, PT, PT, R0, R11, RZ ;  /* 0x0000000b00097210 */ /* 0x001fe20007ffe0ff */
[----:B-----5:R-:W-:Y:S02]  /*00d0*/  VIADD R10, R10, UR8 ;  /* 0x000000080a0a7c36 */ /* 0x020fe40008000000 */
[----:B------:R-:W-:Y:S02]  /*00e0*/  IMAD R11, R7, UR11, RZ ;  /* 0x0000000b070b7c24 */ /* 0x000fe4000f8e02ff */
[-CC-:B--2---:R-:W-:Y:S02]  /*00f0*/  IMAD R13, R10, R7.reuse, R6.reuse ;  /* 0x000000070a0d7224 */ /* 0x184fe400078e0206 */
[----:B------:R-:W-:Y:S02]  /*0100*/  IMAD.IADD R15, R11, 0x1, R6 ;  /* 0x000000010b0f7824 */ /* 0x000fe400078e0206 */
[----:B----4-:R-:W-:-:S02]  /*0110*/  IMAD R12, R9, R7, R8 ;  /* 0x00000007090c7224 */ /* 0x010fc400078e0208 */
[----:B------:R-:W-:Y:S02]  /*0120*/  IMAD.IADD R0, R11, 0x1, R8 ;  /* 0x000000010b007824 */ /* 0x000fe400078e0208 */
[----:B---3--:R-:W-:Y:S02]  /*0130*/  IMAD R3, R12, UR4, R13 ;  /* 0x000000040c037c24 */ /* 0x008fe4000f8e020d */
[----:B------:R-:W-:Y:S02]  /*0140*/  IMAD R15, R0, UR4, R15 ;  /* 0x00000004000f7c24 */ /* 0x000fe4000f8e020f */
[----:B------:R-:W-:-:S04]  /*0150*/  IMAD.WIDE R2, R3, 0x4, R4 ;  /* 0x0000000403027825 */ /* 0x000fc800078e0204 */
[----:B------:R-:W-:Y:S02]  /*0160*/  IMAD.WIDE.U32 R16, R15, 0x4, R4 ;  /* 0x000000040f107825 */ /* 0x000fe400078e0004 */
[----:B------:R-:W2:Y:S04]  /*0170*/  LDG.E R5, desc[UR6][R2.64] ;  /* 0x0000000602057981 */ /* 0x000ea8000c1e1900 */
[----:B------:R-:W3:Y:S01]  /*0180*/  LDG.E R16, desc[UR6][R16.64] ;  /* 0x0000000610107981 */ /* 0x000ee2000c1e1900 */
[----:B------:R-:W0:Y:S01]  /*0190*/  S2UR UR5, SR_CgaCtaId ;  /* 0x00000000000579c3 */ /* 0x000e220000008800 */
[-C--:B------:R-:W-:Y:S01]  /*01a0*/  IMAD R0, R8, R7.reuse, R6 ;  /* 0x0000000708007224 */ /* 0x080fe200078e0206 */
[----:B-1----:R-:W-:Y:S01]  /*01b0*/  ISETP.GE.AND P0, PT, R11, R18, PT ;  /* 0x000000120b00720c */ /* 0x002fe20003f06270 */
[----:B------:R-:W-:Y:S01]  /*01c0*/  IMAD R15, R7, R7, RZ ;  /* 0x00000007070f7224 */ /* 0x000fe200078e02ff */
[----:B------:R-:W-:-:S02]  /*01d0*/  UMOV UR4, 0x400 ;  /* 0x0000040000047882 */ /* 0x000fc40000000000 */
[----:B------:R-:W-:Y:S02]  /*01e0*/  ISETP.LT.OR P0, PT, R7, 0x1, P0 ;  /* 0x000000010700780c */ /* 0x000fe40000701670 */
[----:B------:R-:W-:Y:S01]  /*01f0*/  IADD3 R4, PT, PT, R0, R15, RZ ;  /* 0x0000000f00047210 */ /* 0x000fe20007ffe0ff */
[----:B0-----:R-:W-:-:S06]  /*0200*/  ULEA UR4, UR5, UR4, 0x18 ;  /* 0x0000000405047291 */ /* 0x001fcc000f8ec0ff */
[----:B------:R-:W-:Y:S02]  /*0210*/  LEA R4, R4, UR4, 0x2 ;  /* 0x0000000404047c11 */ /* 0x000fe4000f8e10ff */
[----:B------:R-:W-:-:S03]  /*0220*/  LEA R19, R0, UR4, 0x2 ;  /* 0x0000000400137c11 */ /* 0x000fc6000f8e10ff */
[----:B--2---:R0:W-:Y:S04]  /*0230*/  STS [R4], R5 ;  /* 0x0000000504007388 */ /* 0x0041e80000000800 */
[----:B---3--:R0:W-:Y:S01]  /*0240*/  STS [R19], R16 ;  /* 0x0000001013007388 */ /* 0x0081e20000000800 */
[----:B------:R-:W-:Y:S06]  /*0250*/  BAR.SYNC.DEFER_BLOCKING 0x0 ;  /* 0x0000000000007b1d */ /* 0x000fec0000010000 */
[----:B------:R-:W-:Y:S05]  /*0260*/  @P0 BRA `(.L_x_15) ;  /* 0x0000000800dc0947 */ /* 0x000fea0003800000 */
[----:B0-----:R-:W-:Y:S02]  /*0270*/  VIADDMNMX R5, R11, R7, R18, PT ;  /* 0x000000070b057246 */ /* 0x001fe40003800112 */
[----:B------:R-:W-:Y:S02]  /*0280*/  VIMNMX R13, PT, PT, R13, R12, !PT ;  /* 0x0000000c0d0d7248 */ /* 0x000fe40007fe0100 */
[----:B------:R-:W-:Y:S02]  /*0290*/  VIADDMNMX R14, R11, 0x1, R5, !PT ;  /* 0x000000010b0e7846 */ /* 0x000fe40007800105 */
[----:B------:R-:W-:-:S03]  /*02a0*/  ISETP.GE.AND P0, PT, R13, R18, PT ;  /* 0x000000120d00720c */ /* 0x000fc60003f06270 */
[----:B------:R-:W-:-:S05]  /*02b0*/  IMAD.IADD R0, R14, 0x1, -R11 ;  /* 0x000000010e007824 */ /* 0x000fca00078e0a0b */
[----:B------:R-:W-:Y:S01]  /*02c0*/  LOP3.LUT P1, R18, R0, 0x3, RZ, 0xc0, !PT ;  /* 0x0000000300127812 */ /* 0x000fe2000782c0ff */
[----:B------:R-:W-:-:S12]  /*02d0*/  IMAD.MOV.U32 R0, RZ, RZ, R11 ;  /* 0x000000ffff007224 */ /* 0x000fd800078e000b */
[----:B------:R-:W-:Y:S05]  /*02e0*/  @!P1 BRA `(.L_x_16) ;  /* 0x0000000000b89947 */ /* 0x000fea0003800000 */
[----:B------:R-:W0:Y:S01]  /*02f0*/  LDC R13, c[0x0][0x388] ;  /* 0x0000e200ff0d7b82 */ /* 0x000e220000000800 */
[----:B------:R-:W-:Y:S01]  /*0300*/  IADD3 R0, PT, PT, R8, UR11, RZ ;  /* 0x0000000b08007c10 */ /* 0x000fe2000fffe0ff */
[C---:B------:R-:W-:Y:S01]  /*0310*/  VIADD R17, R9.reuse, -UR11 ;  /* 0x8000000b09117c36 */ /* 0x040fe20008000000 */
[----:B------:R-:W-:Y:S01]  /*0320*/  IADD3 R22, PT, PT, -R9, UR11, RZ ;  /* 0x0000000b09167c10 */ /* 0x000fe2000fffe1ff */
[C---:B------:R-:W-:Y:S01]  /*0330*/  VIADD R16, R10.reuse, -UR11 ;  /* 0x8000000b0a107c36 */ /* 0x040fe20008000000 */
[-C--:B------:R-:W-:Y:S01]  /*0340*/  IADD3 R0, PT, PT, -R10, R7.reuse, R0 ;  /* 0x000000070a007210 */ /* 0x080fe20007ffe100 */
[-C--:B------:R-:W-:Y:S01]  /*0350*/  IMAD R20, R17, R7.reuse, R8 ;  /* 0x0000000711147224 */ /* 0x080fe200078e0208 */
[----:B------:R-:W1:Y:S01]  /*0360*/  LDCU UR5, c[0x0][0x39c] ;  /* 0x00007380ff0577ac */ /* 0x000e620008000800 */
[----:B------:R-:W-:Y:S02]  /*0370*/  IMAD.MOV R17, RZ, RZ, -R18 ;  /* 0x000000ffff117224 */ /* 0x000fe400078e0a12 */
[-C--:B------:R-:W-:Y:S01]  /*0380*/  IMAD R19, R0, R7.reuse, RZ ;  /* 0x0000000700137224 */ /* 0x080fe200078e02ff */
[----:B------:R-:W-:Y:S01]  /*0390*/  IADD3 R0, PT, PT, R11, R18, RZ ;  /* 0x000000120b007210 */ /* 0x000fe20007ffe0ff */
[-C--:B------:R-:W-:Y:S01]  /*03a0*/  IMAD R20, R20, R7.reuse, RZ ;  /* 0x0000000714147224 */ /* 0x080fe200078e02ff */
[----:B------:R-:W-:Y:S01]  /*03b0*/  LEA R18, R6, UR4, 0x2 ;  /* 0x0000000406127c11 */ /* 0x000fe2000f8e10ff */
[----:B------:R-:W-:Y:S01]  /*03c0*/  IMAD R15, R15, R22, R15 ;  /* 0x000000160f0f7224 */ /* 0x000fe200078e020f */
[----:B------:R-:W-:Y:S01]  /*03d0*/  LEA R19, R19, UR4, 0x2 ;  /* 0x0000000413137c11 */ /* 0x000fe2000f8e10ff */
[----:B------:R-:W-:Y:S01]  /*03e0*/  IMAD R16, R16, R7, RZ ;  /* 0x0000000710107224 */ /* 0x000fe200078e02ff */
[----:B------:R-:W-:-:S07]  /*03f0*/  LEA R20, R20, UR4, 0x2 ;  /* 0x0000000414147c11 */ /* 0x000fce000f8e10ff */
.L_x_20:
[----:B------:R-:W-:Y:S01]  /*0400*/  VIADD R17, R17, 0x1 ;  /* 0x0000000111117836 */ /* 0x000fe20000000000 */
[----:B------:R-:W-:Y:S04]  /*0410*/  BSSY.RECONVERGENT B0, `(.L_x_17) ;  /* 0x0000015000007945 */ /* 0x000fe80003800200 */
[----:B------:R-:W-:Y:S01]  /*0420*/  ISETP.NE.AND P1, PT, R17, RZ, PT ;  /* 0x000000ff1100720c */ /* 0x000fe20003f25270 */
[----:B--23--:R-:W-:-:S12]  /*0430*/  @P0 BRA `(.L_x_18) ;  /* 0x0000000000480947 */ /* 0x00cfd80003800000 */
[----:B-1----:R-:W-:-:S09]  /*0440*/  UISETP.NE.AND UP0, UPT, UR5, 0x1, UPT ;  /* 0x000000010500788c */ /* 0x002fd2000bf05270 */
[----:B------:R-:W-:Y:S05]  /*0450*/  BRA.U !UP0, `(.L_x_19) ;  /* 0x0000000108247547 */ /* 0x000fea000b800000 */
[----:B------:R-:W-:Y:S01]  /*0460*/  LEA R7, R15, R18, 0x2 ;  /* 0x000000120f077211 */ /* 0x000fe200078e10ff */
[----:B------:R-:W-:Y:S04]  /*0470*/  LDS R22, [R20] ;  /* 0x0000000014167984 */ /* 0x000fe80000000800 */
[----:B------:R-:W-:Y:S04]  /*0480*/  LDS R21, [R4] ;  /* 0x0000000004157984 */ /* 0x000fe80000000800 */
[----:B------:R-:W1:Y:S02]  /*0490*/  LDS R7, [R7] ;  /* 0x0000000007077984 */ /* 0x000e640000000800 */
[----:B-1----:R-:W-:-:S05]  /*04a0*/  IMAD.IADD R22, R7, 0x1, R22 ;  /* 0x0000000107167824 */ /* 0x002fca00078e0216 */
[----:B------:R-:W-:-:S13]  /*04b0*/  ISETP.GE.AND P2, PT, R22, R21, PT ;  /* 0x000000151600720c */ /* 0x000fda0003f46270 */
[----:B------:R-:W-:Y:S05]  /*04c0*/  @P2 BRA `(.L_x_18) ;  /* 0x0000000000242947 */ /* 0x000fea0003800000 */
[----:B------:R3:W-:Y:S01]  /*04d0*/  STS [R4], R22 ;  /* 0x0000001604007388 */ /* 0x0007e20000000800 */
[----:B------:R-:W-:Y:S05]  /*04e0*/  BRA `(.L_x_18) ;  /* 0x00000000001c7947 */ /* 0x000fea0003800000 */
.L_x_19:
[----:B------:R-:W-:Y:S01]  /*04f0*/  IMAD R7, R16, 0x4, R18 ;  /* 0x0000000410077824 */ /* 0x000fe200078e0212 */
[----:B------:R-:W-:Y:S04]  /*0500*/  LDS R22, [R19] ;  /* 0x0000000013167984 */ /* 0x000fe80000000800 */
[----:B------:R-:W-:Y:S04]  /*0510*/  LDS R21, [R4] ;  /* 0x0000000004157984 */ /* 0x000fe80000000800 */
[----:B------:R-:W1:Y:S02]  /*0520*/  LDS R7, [R7] ;  /* 0x0000000007077984 */ /* 0x000e640000000800 */
[----:B-1----:R-:W-:-:S04]  /*0530*/  IADD3 R22, PT, PT, R7, R22, RZ ;  /* 0x0000001607167210 */ /* 0x002fc80007ffe0ff */
[----:B------:R-:W-:-:S13]  /*0540*/  ISETP.GE.AND P2, PT, R22, R21, PT ;  /* 0x000000151600720c */ /* 0x000fda0003f46270 */
[----:B------:R2:W-:Y:S02]  /*0550*/  @!P2 STS [R4], R22 ;  /* 0x000000160400a388 */ /* 0x0005e40000000800 */
.L_x_18:
[----:B-1----:R-:W-:Y:S05]  /*0560*/  BSYNC.RECONVERGENT B0 ;  /* 0x0000000000007941 */ /* 0x002fea0003800200 */
.L_x_17:
[----:B0-----:R-:W-:Y:S01]  /*0570*/  IMAD.MOV.U32 R7, RZ, RZ, R13 ;  /* 0x000000ffff077224 */ /* 0x001fe200078e000d */
[----:B------:R-:W-:Y:S01]  /*0580*/  BAR.SYNC.DEFER_BLOCKING 0x0 ;  /* 0x0000000000007b1d */ /* 0x000fe20000010000 */
[----:B------:R-:W-:Y:S01]  /*0590*/  VIADD R19, R19, 0x4 ;  /* 0x0000000413137836 */ /* 0x000fe20000000000 */
[----:B------:R-:W-:Y:S01]  /*05a0*/  IADD3 R20, PT, PT, R20, 0x4, RZ ;  /* 0x0000000414147810 */ /* 0x000fe20007ffe0ff */
[----:B------:R-:W-:-:S03]  /*05b0*/  IMAD R18, R7, 0x4, R18 ;  /* 0x0000000407127824 */ /* 0x000fc600078e0212 */
[----:B------:R-:W-:Y:S05]  /*05c0*/  @P1 BRA `(.L_x_20) ;  /* 0xfffffffc008c1947 */ /* 0x000fea000383ffff */
.L_x_16:
[----:B------:R-:W-:-:S04]  /*05d0*/  IADD3 R14, PT, PT, R11, -R14, RZ ;  /* 0x8000000e0b0e7210 */ /* 0x000fc80007ffe0ff */
[----:B------:R-:W-:-:S13]  /*05e0*/  ISETP.GT.U32.AND P1, PT, R14, -0x4, PT ;  /* 0xfffffffc0e00780c */ /* 0x000fda0003f24070 */
[----:B------:R-:W-:Y:S05]  /*05f0*/  @P1 BRA `(.L_x_15) ;  /* 0x0000000400f81947 */ /* 0x000fea0003800000 */
[----:B------:R-:W0:Y:S01]  /*0600*/  LDCU UR5, c[0x0][0x38c] ;  /* 0x00007180ff0577ac */ /* 0x000e220008000800 */
[----:B------:R-:W1:Y:S01]  /*0610*/  LDC R15, c[0x0][0x390] ;  /* 0x0000e400ff0f7b82 */ /* 0x000e620000000800 */
[-C--:B------:R-:W-:Y:S02]  /*0620*/  IADD3 R8, PT, PT, -R10, R7.reuse, R8 ;  /* 0x000000070a087210 */ /* 0x080fe40007ffe108 */
[----:B------:R-:W-:Y:S01]  /*0630*/  IADD3 R9, PT, PT, -R9, 0x1, RZ ;  /* 0x0000000109097810 */ /* 0x000fe20007ffe1ff */
[----:B------:R-:W4:Y:S01]  /*0640*/  LDCU UR9, c[0x0][0x388] ;  /* 0x00007100ff0977ac */ /* 0x000f220008000800 */
[----:B------:R-:W-:Y:S01]  /*0650*/  MOV R14, UR4 ;  /* 0x00000004000e7c02 */ /* 0x000fe20008000f00 */
[-C--:B------:R-:W-:Y:S02]  /*0660*/  IMAD R8, R8, R7.reuse, RZ ;  /* 0x0000000708087224 */ /* 0x080fe400078e02ff */
[----:B------:R-:W-:-:S04]  /*0670*/  IMAD R10, R9, R7, R0 ;  /* 0x00000007090a7224 */ /* 0x000fc800078e0200 */
[CC--:B------:R-:W-:Y:S01]  /*0680*/  IMAD R18, R10.reuse, R7.reuse, RZ ;  /* 0x000000070a127224 */ /* 0x0c0fe200078e02ff */
[----:B------:R-:W-:Y:S02]  /*0690*/  IADD3 R16, PT, PT, R10, 0x2, RZ ;  /* 0x000000020a107810 */ /* 0x000fe40007ffe0ff */
[----:B0-----:R-:W-:Y:S01]  /*06a0*/  IADD3 R12, PT, PT, R12, -UR5, -R11 ;  /* 0x800000050c0c7c10 */ /* 0x001fe2000fffe80b */
[----:B------:R-:W-:Y:S01]  /*06b0*/  IMAD.SHL.U32 R11, R0, 0x4, RZ ;  /* 0x00000004000b7824 */ /* 0x000fe200078e00ff */
[-C--:B--23--:R-:W-:Y:S01]  /*06c0*/  IADD3 R22, PT, PT, R18, R7.reuse, RZ ;  /* 0x0000000712167210 */ /* 0x08cfe20007ffe0ff */
[-C--:B------:R-:W-:Y:S02]  /*06d0*/  IMAD R16, R16, R7.reuse, RZ ;  /* 0x0000000710107224 */ /* 0x080fe400078e02ff */
[----:B------:R-:W-:Y:S01]  /*06e0*/  IMAD R12, R12, R7, RZ ;  /* 0x000000070c0c7224 */ /* 0x000fe200078e02ff */
[----:B------:R-:W-:-:S03]  /*06f0*/  LEA R8, R8, R11, 0x2 ;  /* 0x0000000b08087211 */ /* 0x000fc600078e10ff */
[----:B------:R-:W-:Y:S01]  /*0700*/  IMAD R13, R12, 0x4, R11 ;  /* 0x000000040c0d7824 */ /* 0x000fe200078e020b */
[----:B------:R-:W-:Y:S02]  /*0710*/  LOP3.LUT R12, RZ, R7, RZ, 0x33, !PT ;  /* 0x00000007ff0c7212 */ /* 0x000fe400078e33ff */
[----:B-1----:R-:W-:Y:S01]  /*0720*/  IADD3 R11, PT, PT, R15, UR8, R0 ;  /* 0x000000080f0b7c10 */ /* 0x002fe2000fffe000 */
[----:B------:R-:W-:Y:S01]  /*0730*/  IMAD.SHL.U32 R15, R6, 0x4, RZ ;  /* 0x00000004060f7824 */ /* 0x000fe200078e00ff */
[--C-:B------:R-:W-:Y:S02]  /*0740*/  IADD3 R8, PT, PT, R8, 0x8, R14.reuse ;  /* 0x0000000808087810 */ /* 0x100fe40007ffe00e */
[----:B------:R-:W-:Y:S01]  /*0750*/  IADD3 R9, PT, PT, R13, 0x8, R14 ;  /* 0x000000080d097810 */ /* 0x000fe20007ffe00e */
[----:B------:R-:W-:Y:S01]  /*0760*/  IMAD R14, R12, UR5, R11 ;  /* 0x000000050c0e7c24 */ /* 0x000fe2000f8e020b */
[----:B------:R-:W0:Y:S01]  /*0770*/  LDCU UR5, c[0x0][0x39c] ;  /* 0x00007380ff0577ac */ /* 0x000e220008000800 */
[----:B------:R-:W-:-:S02]  /*0780*/  VIADD R12, R10, 0x3 ;  /* 0x000000030a0c7836 */ /* 0x000fc40000000000 */
[----:B------:R-:W-:Y:S02]  /*0790*/  IMAD R6, R18, 0x4, R15 ;  /* 0x0000000412067824 */ /* 0x000fe400078e020f */
[-C--:B------:R-:W-:Y:S01]  /*07a0*/  IMAD R10, R12, R7.reuse, RZ ;  /* 0x000000070c0a7224 */ /* 0x080fe200078e02ff */
[C---:B------:R-:W-:Y:S01]  /*07b0*/  IADD3 R12, PT, PT, R14.reuse, 0x3, RZ ;  /* 0x000000030e0c7810 */ /* 0x040fe20007ffe0ff */
[C---:B------:R-:W-:Y:S02]  /*07c0*/  VIADD R18, R14.reuse, 0x2 ;  /* 0x000000020e127836 */ /* 0x040fe40000000000 */
[----:B------:R-:W-:Y:S01]  /*07d0*/  IMAD R20, R14, R7, RZ ;  /* 0x000000070e147224 */ /* 0x000fe200078e02ff */
[----:B------:R-:W-:Y:S01]  /*07e0*/  LEA R10, R10, R15, 0x2 ;  /* 0x0000000f0a0a7211 */ /* 0x000fe200078e10ff */
[----:B------:R-:W-:Y:S01]  /*07f0*/  IMAD R14, R12, R7, RZ ;  /* 0x000000070c0e7224 */ /* 0x000fe200078e02ff */
[----:B------:R-:W-:Y:S01]  /*0800*/  LEA R12, R22, R15, 0x2 ;  /* 0x0000000f160c7211 */ /* 0x000fe200078e10ff */
[----:B------:R-:W-:-:S02]  /*0810*/  IMAD R18, R18, R7, RZ ;  /* 0x0000000712127224 */ /* 0x000fc400078e02ff */
[----:B------:R-:W-:Y:S02]  /*0820*/  IMAD R11, R16, 0x4, R15 ;  /* 0x00000004100b7824 */ /* 0x000fe400078e020f */
[C---:B------:R-:W-:Y:S01]  /*0830*/  IMAD.IADD R16, R20.reuse, 0x1, R7 ;  /* 0x0000000114107824 */ /* 0x040fe200078e0207 */
[-C--:B------:R-:W-:Y:S01]  /*0840*/  LEA R7, R20, R15.reuse, 0x2 ;  /* 0x0000000f14077211 */ /* 0x080fe200078e10ff */
[--C-:B------:R-:W-:Y:S01]  /*0850*/  IMAD R13, R14, 0x4, R15.reuse ;  /* 0x000000040e0d7824 */ /* 0x100fe200078e020f */
[----:B------:R-:W-:Y:S01]  /*0860*/  LEA R14, R18, R15, 0x2 ;  /* 0x0000000f120e7211 */ /* 0x000fe200078e10ff */
[----:B0---4-:R-:W-:-:S07]  /*0870*/  IMAD R15, R16, 0x4, R15 ;  /* 0x00000004100f7824 */ /* 0x011fce00078e020f */
.L_x_33:
[----:B------:R-:W-:Y:S04]  /*0880*/  BSSY.RECONVERGENT B0, `(.L_x_21) ;  /* 0x0000012000007945 */ /* 0x000fe80003800200 */
[----:B01234-:R-:W-:Y:S05]  /*0890*/  @P0 BRA `(.L_x_22) ;  /* 0x0000000000400947 */ /* 0x01ffea0003800000 */
[----:B------:R-:W-:-:S09]  /*08a0*/  UISETP.NE.AND UP0, UPT, UR5, 0x1, UPT ;  /* 0x000000010500788c */ /* 0x000fd2000bf05270 */
[----:B------:R-:W-:Y:S05]  /*08b0*/  BRA.U UP0, `(.L_x_23) ;  /* 0x0000000100207547 */ /* 0x000fea000b800000 */
[----:B------:R-:W-:Y:S04]  /*08c0*/  LDS R16, [R7+UR4] ;  /* 0x0000000407107984 */ /* 0x000fe80008000800 */
[----:B------:R-:W0:Y:S04]  /*08d0*/  LDS R17, [R8+-0x8] ;  /* 0xfffff80008117984 */ /* 0x000e280000000800 */
[----:B------:R-:W1:Y:S01]  /*08e0*/  LDS R18, [R4] ;  /* 0x0000000004127984 */ /* 0x000e620000000800 */
[----:B0-----:R-:W-:-:S04]  /*08f0*/  IADD3 R17, PT, PT, R16, R17, RZ ;  /* 0x0000001110117210 */ /* 0x001fc80007ffe0ff */
[----:B-1----:R-:W-:-:S13]  /*0900*/  ISETP.GE.AND P1, PT, R17, R18, PT ;  /* 0x000000121100720c */ /* 0x002fda0003f26270 */
[----:B------:R-:W-:Y:S05]  /*0910*/  @P1 BRA `(.L_x_22) ;  /* 0x0000000000201947 */ /* 0x000fea0003800000 */
[----:B------:R1:W-:Y:S01]  /*0920*/  STS [R4], R17 ;  /* 0x0000001104007388 */ /* 0x0003e20000000800 */
[----:B------:R-:W-:Y:S05]  /*0930*/  BRA `(.L_x_22) ;  /* 0x0000000000187947 */ /* 0x000fea0003800000 */
.L_x_23:
[----:B------:R-:W-:Y:S04]  /*0940*/  LDS R16, [R6+UR4] ;  /* 0x0000000406107984 */ /* 0x000fe80008000800 */
[----:B------:R-:W0:Y:S04]  /*0950*/  LDS R17, [R9+-0x8] ;  /* 0xfffff80009117984 */ /* 0x000e280000000800 */
[----:B------:R-:W1:Y:S01]  /*0960*/  LDS R18, [R4] ;  /* 0x0000000004127984 */ /* 0x000e620000000800 */
[----:B0-----:R-:W-:-:S05]  /*0970*/  IMAD.IADD R17, R16, 0x1, R17 ;  /* 0x0000000110117824 */ /* 0x001fca00078e0211 */
[----:B-1----:R-:W-:-:S13]  /*0980*/  ISETP.GE.AND P1, PT, R17, R18, PT ;  /* 0x000000121100720c */ /* 0x002fda0003f26270 */
[----:B------:R0:W-:Y:S02]  /*0990*/  @!P1 STS [R4], R17 ;  /* 0x0000001104009388 */ /* 0x0001e40000000800 */
.L_x_22:
[----:B------:R-:W-:Y:S05]  /*09a0*/  BSYNC.RECONVERGENT B0 ;  /* 0x0000000000007941 */ /* 0x000fea0003800200 */
.L_x_21:
[----:B------:R-:W-:Y:S06]  /*09b0*/  BAR.SYNC.DEFER_BLOCKING 0x0 ;  /* 0x0000000000007b1d */ /* 0x000fec0000010000 */
[----:B------:R-:W-:Y:S04]  /*09c0*/  BSSY.RECONVERGENT B0, `(.L_x_24) ;  /* 0x0000012000007945 */ /* 0x000fe80003800200 */
[----:B------:R-:W-:Y:S05]  /*09d0*/  @P0 BRA `(.L_x_25) ;  /* 0x0000000000400947 */ /* 0x000fea0003800000 */
[----:B------:R-:W-:-:S09]  /*09e0*/  UISETP.NE.AND UP0, UPT, UR5, 0x1, UPT ;  /* 0x000000010500788c */ /* 0x000fd2000bf05270 */
[----:B------:R-:W-:Y:S05]  /*09f0*/  BRA.U !UP0, `(.L_x_26) ;  /* 0x0000000108207547 */ /* 0x000fea000b800000 */
[----:B------:R-:W-:Y:S04]  /*0a00*/  LDS R16, [R12+UR4] ;  /* 0x000000040c107984 */ /* 0x000fe80008000800 */
[----:B01----:R-:W0:Y:S04]  /*0a10*/  LDS R17, [R9+-0x4] ;  /* 0xfffffc0009117984 */ /* 0x003e280000000800 */
[----:B------:R-:W1:Y:S01]  /*0a20*/  LDS R18, [R4] ;  /* 0x0000000004127984 */ /* 0x000e620000000800 */
[----:B0-----:R-:W-:-:S04]  /*0a30*/  IADD3 R17, PT, PT, R16, R17, RZ ;  /* 0x0000001110117210 */ /* 0x001fc80007ffe0ff */
[----:B-1----:R-:W-:-:S13]  /*0a40*/  ISETP.GE.AND P1, PT, R17, R18, PT ;  /* 0x000000121100720c */ /* 0x002fda0003f26270 */
[----:B------:R-:W-:Y:S05]  /*0a50*/  @P1 BRA `(.L_x_25) ;  /* 0x0000000000201947 */ /* 0x000fea0003800000 */
[----:B------:R3:W-:Y:S01]  /*0a60*/  STS [R4], R17 ;  /* 0x0000001104007388 */ /* 0x0007e20000000800 */
[----:B------:R-:W-:Y:S05]  /*0a70*/  BRA `(.L_x_25) ;  /* 0x0000000000187947 */ /* 0x000fea0003800000 */
.L_x_26:
[----:B------:R-:W-:Y:S04]  /*0a80*/  LDS R16, [R15+UR4] ;  /* 0x000000040f107984 */ /* 0x000fe80008000800 */
[----:B01----:R-:W0:Y:S04]  /*0a90*/  LDS R17, [R8+-0x4] ;  /* 0xfffffc0008117984 */ /* 0x003e280000000800 */
[----:B------:R-:W1:Y:S01]  /*0aa0*/  LDS R18, [R4] ;  /* 0x0000000004127984 */ /* 0x000e620000000800 */
[----:B0-----:R-:W-:-:S05]  /*0ab0*/  IMAD.IADD R17, R16, 0x1, R17 ;  /* 0x0000000110117824 */ /* 0x001fca00078e0211 */
[----:B-1----:R-:W-:-:S13]  /*0ac0*/  ISETP.GE.AND P1, PT, R17, R18, PT ;  /* 0x000000121100720c */ /* 0x002fda0003f26270 */
[----:B------:R2:W-:Y:S02]  /*0ad0*/  @!P1 STS [R4], R17 ;  /* 0x0000001104009388 */ /* 0x0005e40000000800 */
.L_x_25:
[----:B------:R-:W-:Y:S05]  /*0ae0*/  BSYNC.RECONVERGENT B0 ;  /* 0x0000000000007941 */ /* 0x000fea0003800200 */
.L_x_24:
[----:B------:R-:W-:Y:S06]  /*0af0*/  BAR.SYNC.DEFER_BLOCKING 0x0 ;  /* 0x0000000000007b1d */ /* 0x000fec0000010000 */
[----:B------:R-:W-:Y:S04]  /*0b00*/  BSSY.RECONVERGENT B0, `(.L_x_27) ;  /* 0x0000012000007945 */ /* 0x000fe80003800200 */
[----:B------:R-:W-:Y:S05]  /*0b10*/  @P0 BRA `(.L_x_28) ;  /* 0x0000000000400947 */ /* 0x000fea0003800000 */
[----:B------:R-:W-:-:S09]  /*0b20*/  UISETP.NE.AND UP0, UPT, UR5, 0x1, UPT ;  /* 0x000000010500788c */ /* 0x000fd2000bf05270 */
[----:B------:R-:W-:Y:S05]  /*0b30*/  BRA.U !UP0, `(.L_x_29) ;  /* 0x0000000108207547 */ /* 0x000fea000b800000 */
[----:B------:R-:W-:Y:S04]  /*0b40*/  LDS R16, [R11+UR4] ;  /* 0x000000040b107984 */ /* 0x000fe80008000800 */
[----:B0123--:R-:W0:Y:S04]  /*0b50*/  LDS R17, [R9] ;  /* 0x0000000009117984 */ /* 0x00fe280000000800 */
[----:B------:R-:W1:Y:S01]  /*0b60*/  LDS R18, [R4] ;  /* 0x0000000004127984 */ /* 0x000e620000000800 */
[----:B0-----:R-:W-:-:S04]  /*0b70*/  IADD3 R17, PT, PT, R16, R17, RZ ;  /* 0x0000001110117210 */ /* 0x001fc80007ffe0ff */
[----:B-1----:R-:W-:-:S13]  /*0b80*/  ISETP.GE.AND P1, PT, R17, R18, PT ;  /* 0x000000121100720c */ /* 0x002fda0003f26270 */
[----:B------:R-:W-:Y:S05]  /*0b90*/  @P1 BRA `(.L_x_28) ;  /* 0x0000000000201947 */ /* 0x000fea0003800000 */
[----:B------:R4:W-:Y:S01]  /*0ba0*/  STS [R4], R17 ;  /* 0x0000001104007388 */ /* 0x0009e20000000800 */
[----:B------:R-:W-:Y:S05]  /*0bb0*/  BRA `(.L_x_28) ;  /* 0x0000000000187947 */ /* 0x000fea0003800000 */
.L_x_29:
[----:B------:R-:W-:Y:S04]  /*0bc0*/  LDS R16, [R14+UR4] ;  /* 0x000000040e107984 */ /* 0x000fe80008000800 */
[----:B0123--:R-:W0:Y:S04]  /*0bd0*/  LDS R17, [R8] ;  /* 0x0000000008117984 */ /* 0x00fe280000000800 */
[----:B------:R-:W1:Y:S01]  /*0be0*/  LDS R18, [R4] ;  /* 0x0000000004127984 */ /* 0x000e620000000800 */
[----:B0-----:R-:W-:-:S05]  /*0bf0*/  IMAD.IADD R17, R16, 0x1, R17 ;  /* 0x0000000110117824 */ /* 0x001fca00078e0211 */
[----:B-1----:R-:W-:-:S13]  /*0c00*/  ISETP.GE.AND P1, PT, R17, R18, PT ;  /* 0x000000121100720c */ /* 0x002fda0003f26270 */
[----:B------:R0:W-:Y:S02]  /*0c10*/  @!P1 STS [R4], R17 ;  /* 0x0000001104009388 */ /* 0x0001e40000000800 */
.L_x_28:
[----:B------:R-:W-:Y:S05]  /*0c20*/  BSYNC.RECONVERGENT B0 ;  /* 0x0000000000007941 */ /* 0x000fea0003800200 */
.L_x_27:
[----:B------:R-:W-:Y:S06]  /*0c30*/  BAR.SYNC.DEFER_BLOCKING 0x0 ;  /* 0x0000000000007b1d */ /* 0x000fec0000010000 */
[----:B------:R-:W-:Y:S04]  /*0c40*/  BSSY.RECONVERGENT B0, `(.L_x_30) ;  /* 0x0000012000007945 */ /* 0x000fe80003800200 */
[----:B------:R-:W-:Y:S05]  /*0c50*/  @P0 BRA `(.L_x_31) ;  /* 0x0000000000400947 */ /* 0x000fea0003800000 */
[----:B------:R-:W-:-:S09]  /*0c60*/  UISETP.NE.AND UP0, UPT, UR5, 0x1, UPT ;  /* 0x000000010500788c */ /* 0x000fd2000bf05270 */
[----:B------:R-:W-:Y:S05]  /*0c70*/  BRA.U !UP0, `(.L_x_32) ;  /* 0x0000000108207547 */ /* 0x000fea000b800000 */
[----:B------:R-:W-:Y:S04]  /*0c80*/  LDS R16, [R10+UR4] ;  /* 0x000000040a107984 */ /* 0x000fe80008000800 */
[----:B01234-:R-:W0:Y:S04]  /*0c90*/  LDS R17, [R9+0x4] ;  /* 0x0000040009117984 */ /* 0x01fe280000000800 */
[----:B------:R-:W1:Y:S01]  /*0ca0*/  LDS R18, [R4] ;  /* 0x0000000004127984 */ /* 0x000e620000000800 */
[----:B0-----:R-:W-:-:S04]  /*0cb0*/  IADD3 R17, PT, PT, R16, R17, RZ ;  /* 0x0000001110117210 */ /* 0x001fc80007ffe0ff */
[----:B-1----:R-:W-:-:S13]  /*0cc0*/  ISETP.GE.AND P1, PT, R17, R18, PT ;  /* 0x000000121100720c */ /* 0x002fda0003f26270 */
[----:B------:R-:W-:Y:S05]  /*0cd0*/  @P1 BRA `(.L_x_31) ;  /* 0x0000000000201947 */ /* 0x000fea0003800000 */
[----:B------:R0:W-:Y:S01]  /*0ce0*/  STS [R4], R17 ;  /* 0x0000001104007388 */ /* 0x0001e20000000800 */
[----:B------:R-:W-:Y:S05]  /*0cf0*/  BRA `(.L_x_31) ;  /* 0x0000000000187947 */ /* 0x000fea0003800000 */
.L_x_32:
[----:B------:R-:W-:Y:S04]  /*0d00*/  LDS R16, [R13+UR4] ;  /* 0x000000040d107984 */ /* 0x000fe80008000800 */
[----:B01234-:R-:W0:Y:S04]  /*0d10*/  LDS R17, [R8+0x4] ;  /* 0x0000040008117984 */ /* 0x01fe280000000800 */
[----:B------:R-:W1:Y:S01]  /*0d20*/  LDS R18, [R4] ;  /* 0x0000000004127984 */ /* 0x000e620000000800 */
[----:B0-----:R-:W-:-:S05]  /*0d30*/  IMAD.IADD R17, R16, 0x1, R17 ;  /* 0x0000000110117824 */ /* 0x001fca00078e0211 */
[----:B-1----:R-:W-:-:S13]  /*0d40*/  ISETP.GE.AND P1, PT, R17, R18, PT ;  /* 0x000000121100720c */ /* 0x002fda0003f26270 */
[----:B------:R0:W-:Y:S02]  /*0d50*/  @!P1 STS [R4], R17 ;  /* 0x0000001104009388 */ /* 0x0001e40000000800 */
.L_x_31:
[----:B------:R-:W-:Y:S05]  /*0d60*/  BSYNC.RECONVERGENT B0 ;  /* 0x0000000000007941 */ /* 0x000fea0003800200 */
.L_x_30:
[----:B------:R-:W-:Y:S01]  /*0d70*/  IADD3 R0, PT, PT, R0, 0x4, RZ ;  /* 0x0000000400007810 */ /* 0x000fe20007ffe0ff */
[----:B------:R-:W-:Y:S01]  /*0d80*/  BAR.SYNC.DEFER_BLOCKING 0x0 ;  /* 0x0000000000007b1d */ /* 0x000fe20000010000 */
[----:B------:R-:W-:Y:S01]  /*0d90*/  ULEA UR4, UR9, UR4, 0x4 ;  /* 0x0000000409047291 */ /* 0x000fe2000f8e20ff */
[----:B------:R-:W-:Y:S01]  /*0da0*/  VIADD R8, R8, 0x10 ;  /* 0x0000001008087836 */ /* 0x000fe20000000000 */
[----:B------:R-:W-:Y:S02]  /*0db0*/  ISETP.GE.AND P1, PT, R0, R5, PT ;  /* 0x000000050000720c */ /* 0x000fe40003f26270 */
[----:B------:R-:W-:-:S11]  /*0dc0*/  IADD3 R9, PT, PT, R9, 0x10, RZ ;  /* 0x0000001009097810 */ /* 0x000fd60007ffe0ff */
[----:B------:R-:W-:Y:S05]  /*0dd0*/  @!P1 BRA `(.L_x_33) ;  /* 0xfffffff800a89947 */ /* 0x000fea000383ffff */
.L_x_15:
[----:B0-----:R-:W0:Y:S04]  /*0de0*/  LDS R5, [R4] ;  /* 0x0000000004057984 */ /* 0x001e280000000800 */
[----:B0-----:R-:W-:Y:S01]  /*0df0*/  STG.E desc[UR6][R2.64], R5 ;  /* 0x0000000502007986 */ /* 0x001fe2000c101906 */
[----:B------:R-:W-:Y:S05]  /*0e00*/  EXIT ;  /* 0x000000000000794d */ /* 0x000fea0003800000 */
.L_x_34:
        /* <DEDUP_REMOVED lines=15> */
.L_x_51:


//--------------------- .text._Z10gpu_phase1Piiiiiim --------------------------
	.section	.text._Z10gpu_phase1Piiiiiim,"ax",@progbits
	.align	128
        .global         _Z10gpu_phase1Piiiiiim
        .type           _Z10gpu_phase1Piiiiiim,@function
        .size           _Z10gpu_phase1Piiiiiim,(.L_x_52 - _Z10gpu_phase1Piiiiiim)
        .other          _Z10gpu_phase1Piiiiiim,@"STO_CUDA_ENTRY STV_DEFAULT"
_Z10gpu_phase1Piiiiiim:
.text._Z10gpu_phase1Piiiiiim:
[----:B------:R-:W-:Y:S01]  /*0000*/  LDC R1, c[0x0][0x37c] ;  /* 0x0000df00ff017b82 */ /* 0x000fe20000000800 */
[----:B------:R-:W0:Y:S07]  /*0010*/  S2R R5, SR_TID.X ;  /* 0x0000000000057919 */ /* 0x000e2e0000002100 */
[----:B------:R-:W1:Y:S01]  /*0020*/  S2UR UR10, SR_CTAID.X ;  /* 0x00000000000a79c3 */ /* 0x000e620000002500 */
[----:B------:R-:W1:Y:S01]  /*0030*/  LDCU.64 UR6, c[0x0][0x390] ;  /* 0x00007200ff0677ac */ /* 0x000e620008000a00 */
[----:B------:R-:W2:Y:S01]  /*0040*/  S2R R7, SR_TID.Y ;  /* 0x0000000000077919 */ /* 0x000ea20000002200 */
[----:B------:R-:W3:Y:S05]  /*0050*/  LDCU UR8, c[0x0][0x388] ;  /* 0x00007100ff0877ac */ /* 0x000eea0008000800 */
[----:B------:R-:W4:Y:S01]  /*0060*/  S2UR UR5, SR_CTAID.Y ;  /* 0x00000000000579c3 */ /* 0x000f220000002600 */
[----:B------:R-:W5:Y:S07]  /*0070*/  LDCU UR11, c[0x0][0x3a0] ;  /* 0x00007400ff0b77ac */ /* 0x000f6e0008000800 */
[----:B------:R-:W5:Y:S01]  /*0080*/  LDC.64 R2, c[0x0][0x380] ;  /* 0x0000e000ff027b82 */ /* 0x000f620000000a00 */
[----:B---3--:R-:W-:Y:S01]  /*0090*/  IMAD.U32 R0, RZ, RZ, UR8 ;  /* 0x00000008ff007e24 */ /* 0x008fe2000f8e00ff */
[----:B-1----:R-:W-:-:S06]  /*00a0*/  UIADD3 UR4, UPT, UPT, UR10, UR6, URZ ;  /* 0x000000060a047290 */ /* 0x002fcc000fffe0ff */
[----:B------:R-:W1:Y:S01]  /*00b0*/  LDC R15, c[0x0][0x38c] ;  /* 0x0000e300ff0f7b82 */ /* 0x000e620000000800 */
[----:B------:R-:W3:Y:S01]  /*00c0*/  LDCU.64 UR8, c[0x0][0x358] ;  /* 0x00006b00ff0877ac */ /* 0x000ee20008000a00 */
[----:B0-----:R-:W-:Y:S01]  /*00d0*/  IMAD R8, R0, UR4, R5 ;  /* 0x0000000400087c24 */ /* 0x001fe2000f8e0205 */
[----:B----4-:R-:W-:-:S05]  /*00e0*/  UIADD3 UR5, UPT, UPT, UR5, UR7, URZ ;  /* 0x0000000705057290 */ /* 0x010fca000fffe0ff */
[----:B------:R-:W0:Y:S01]  /*00f0*/  LDC R12, c[0x0][0x398] ;  /* 0x0000e600ff0c7b82 */ /* 0x000e220000000800 */
[----:B--2---:R-:W-:-:S04]  /*0100*/  IMAD R11, R0, UR5, R7 ;  /* 0x00000005000b7c24 */ /* 0x004fc8000f8e0207 */
[----:B-----5:R-:W-:-:S04]  /*0110*/  IMAD R9, R11, UR11, R8 ;  /* 0x0000000b0b097c24 */ /* 0x020fc8000f8e0208 */
[----:B------:R-:W-:-:S05]  /*0120*/  IMAD.WIDE R2, R9, 0x4, R2 ;  /* 0x0000000409027825 */ /* 0x000fca00078e0202 */
[----:B---3--:R-:W2:Y:S01]  /*0130*/  LDG.E R9, desc[UR8][R2.64] ;  /* 0x0000000802097981 */ /* 0x008ea2000c1e1900 */
[----:B------:R-:W3:Y:S01]  /*0140*/  S2UR UR7, SR_CgaCtaId ;  /* 0x00000000000779c3 */ /* 0x000ee20000008800 */
[----:B-1----:R-:W-:Y:S01]  /*0150*/  IMAD R13, R0, R15, RZ ;  /* 0x0000000f000d7224 */ /* 0x002fe200078e02ff */
[----:B------:R-:W-:Y:S01]  /*0160*/  UMOV UR6, 0x400 ;  /* 0x0000040000067882 */ /* 0x000fe20000000000 */
[----:B------:R-:W-:-:S03]  /*0170*/  IMAD R4, R7, R0, R5 ;  /* 0x0000000007047224 */ /* 0x000fc600078e0205 */
[----:B0-----:R-:W-:-:S04]  /*0180*/  ISETP.GE.AND P0, PT, R13, R12, PT ;  /* 0x0000000c0d00720c */ /* 0x001fc80003f06270 */
[----:B------:R-:W-:Y:S01]  /*0190*/  ISETP.LT.OR P0, PT, R0, 0x1, P0 ;  /* 0x000000010000780c */ /* 0x000fe20000701670 */
[----:B---3--:R-:W-:-:S06]  /*01a0*/  ULEA UR6, UR7, UR6, 0x18 ;  /* 0x0000000607067291 */ /* 0x008fcc000f8ec0ff */
[----:B------:R-:W-:-:S05]  /*01b0*/  LEA R4, R4, UR6, 0x2 ;  /* 0x0000000604047c11 */ /* 0x000fca000f8e10ff */
[----:B--2---:R0:W-:Y:S01]  /*01c0*/  STS [R4], R9 ;  /* 0x0000000904007388 */ /* 0x0041e20000000800 */
[----:B------:R-:W-:Y:S06]  /*01d0*/  BAR.SYNC.DEFER_BLOCKING 0x0 ;  /* 0x0000000000007b1d */ /* 0x000fec0000010000 */
[----:B------:R-:W-:Y:S05]  /*01e0*/  @P0 BRA `(.L_x_35) ;  /* 0x0000000400a00947 */ /* 0x000fea0003800000 */
[C---:B------:R-:W-:Y:S02]  /*01f0*/  VIADDMNMX R6, R13.reuse, R0, R12, PT ;  /* 0x000000000d067246 */ /* 0x040fe4000380010c */
[----:B------:R-:W-:Y:S02]  /*0200*/  VIMNMX R8, PT, PT, R8, R11, !PT ;  /* 0x0000000b08087248 */ /* 0x000fe40007fe0100 */
[----:B------:R-:W-:Y:S02]  /*0210*/  VIADDMNMX R10, R13, 0x1, R6, !PT ;  /* 0x000000010d0a7846 */ /* 0x000fe40007800106 */
[----:B------:R-:W-:-:S03]  /*0220*/  ISETP.GE.AND P0, PT, R8, R12, PT ;  /* 0x0000000c0800720c */ /* 0x000fc60003f06270 */
[----:B0-----:R-:W-:-:S05]  /*0230*/  IMAD.IADD R9, R10, 0x1, -R13 ;  /* 0x000000010a097824 */ /* 0x001fca00078e0a0d */
[----:B------:R-:W-:Y:S02]  /*0240*/  LOP3.LUT P1, R8, R9, 0x3, RZ, 0xc0, !PT ;  /* 0x0000000309087812 */ /* 0x000fe4000782c0ff */
[----:B------:R-:W-:-:S11]  /*0250*/  MOV R9, R13 ;  /* 0x0000000d00097202 */ /* 0x000fd60000000f00 */
[----:B------:R-:W-:Y:S05]  /*0260*/  @!P1 BRA `(.L_x_36) ;  /* 0x0000000000649947 */ /* 0x000fea0003800000 */
[----:B------:R-:W0:Y:S01]  /*0270*/  LDC R14, c[0x0][0x388] ;  /* 0x0000e200ff0e7b82 */ /* 0x000e220000000800 */
[----:B------:R-:W-:Y:S01]  /*0280*/  IADD3 R9, PT, PT, -R15, UR4, RZ ;  /* 0x000000040f097c10 */ /* 0x000fe2000fffe1ff */
[----:B------:R-:W-:-:S04]  /*0290*/  IMAD.IADD R11, R11, 0x1, -R13 ;  /* 0x000000010b0b7824 */ /* 0x000fc800078e0a0d */
[-C--:B------:R-:W-:Y:S02]  /*02a0*/  IMAD R11, R11, R0.reuse, RZ ;  /* 0x000000000b0b7224 */ /* 0x080fe400078e02ff */
[----:B------:R-:W-:Y:S02]  /*02b0*/  IMAD R15, R9, R0, R5 ;  /* 0x00000000090f7224 */ /* 0x000fe400078e0205 */
[----:B------:R-:W-:Y:S01]  /*02c0*/  IMAD.IADD R9, R13, 0x1, R8 ;  /* 0x000000010d097824 */ /* 0x000fe200078e0208 */
[----:B------:R-:W-:Y:S02]  /*02d0*/  IADD3 R8, PT, PT, -R8, RZ, RZ ;  /* 0x000000ff08087210 */ /* 0x000fe40007ffe1ff */
[----:B------:R-:W-:Y:S02]  /*02e0*/  LEA R11, R11, UR6, 0x2 ;  /* 0x000000060b0b7c11 */ /* 0x000fe4000f8e10ff */
[----:B------:R-:W-:-:S07]  /*02f0*/  LEA R15, R15, UR6, 0x2 ;  /* 0x000000060f0f7c11 */ /* 0x000fce000f8e10ff */
.L_x_39:
[----:B------:R-:W-:Y:S04]  /*0300*/  BSSY.RECONVERGENT B0, `(.L_x_37) ;  /* 0x0000008000007945 */ /* 0x000fe80003800200 */
[----:B-1----:R-:W-:Y:S05]  /*0310*/  @P0 BRA `(.L_x_38) ;  /* 0x0000000000180947 */ /* 0x002fea0003800000 */
[----:B------:R-:W-:Y:S04]  /*0320*/  LDS R0, [R15] ;  /* 0x000000000f007984 */ /* 0x000fe80000000800 */
[----:B------:R-:W1:Y:S04]  /*0330*/  LDS R17, [R11] ;  /* 0x000000000b117984 */ /* 0x000e680000000800 */
[----:B------:R-:W2:Y:S01]  /*0340*/  LDS R12, [R4] ;  /* 0x00000000040c7984 */ /* 0x000ea20000000800 */
[----:B-1----:R-:W-:-:S05]  /*0350*/  IMAD.IADD R17, R0, 0x1, R17 ;  /* 0x0000000100117824 */ /* 0x002fca00078e0211 */
[----:B--2---:R-:W-:-:S13]  /*0360*/  ISETP.GE.AND P1, PT, R17, R12, PT ;  /* 0x0000000c1100720c */ /* 0x004fda0003f26270 */
[----:B------:R1:W-:Y:S02]  /*0370*/  @!P1 STS [R4], R17 ;  /* 0x0000001104009388 */ /* 0x0003e40000000800 */
.L_x_38:
[----:B------:R-:W-:Y:S05]  /*0380*/  BSYNC.RECONVERGENT B0 ;  /* 0x0000000000007941 */ /* 0x000fea0003800200 */
.L_x_37:
[----:B------:R-:W-:Y:S01]  /*0390*/  VIADD R8, R8, 0x1 ;  /* 0x0000000108087836 */ /* 0x000fe20000000000 */
[----:B0-----:R-:W-:Y:S01]  /*03a0*/  MOV R0, R14 ;  /* 0x0000000e00007202 */ /* 0x001fe20000000f00 */
[----:B------:R-:W-:Y:S01]  /*03b0*/  BAR.SYNC.DEFER_BLOCKING 0x0 ;  /* 0x0000000000007b1d */ /* 0x000fe20000010000 */
[----:B------:R-:W-:Y:S02]  /*03c0*/  VIADD R11, R11, 0x4 ;  /* 0x000000040b0b7836 */ /* 0x000fe40000000000 */
[----:B------:R-:W-:Y:S01]  /*03d0*/  ISETP.NE.AND P1, PT, R8, RZ, PT ;  /* 0x000000ff0800720c */ /* 0x000fe20003f25270 */
[----:B------:R-:W-:-:S12]  /*03e0*/  IMAD R15, R0, 0x4, R15 ;  /* 0x00000004000f7824 */ /* 0x000fd800078e020f */
[----:B------:R-:W-:Y:S05]  /*03f0*/  @P1 BRA `(.L_x_39) ;  /* 0xfffffffc00c01947 */ /* 0x000fea000383ffff */
.L_x_36:
[----:B------:R-:W-:-:S04]  /*0400*/  IADD3 R10, PT, PT, R13, -R10, RZ ;  /* 0x8000000a0d0a7210 */ /* 0x000fc80007ffe0ff */
[----:B------:R-:W-:-:S13]  /*0410*/  ISETP.GT.U32.AND P1, PT, R10, -0x4, PT ;  /* 0xfffffffc0a00780c */ /* 0x000fda0003f24070 */
[----:B------:R-:W-:Y:S05]  /*0420*/  @P1 BRA `(.L_x_35) ;  /* 0x0000000400101947 */ /* 0x000fea0003800000 */
[----:B------:R-:W0:Y:S01]  /*0430*/  LDCU UR7, c[0x0][0x38c] ;  /* 0x00007180ff0777ac */ /* 0x000e220008000800 */
[----:B------:R-:W2:Y:S01]  /*0440*/  LDC R8, c[0x0][0x390] ;  /* 0x0000e400ff087b82 */ /* 0x000ea20000000800 */
[----:B------:R-:W-:Y:S01]  /*0450*/  LOP3.LUT R11, RZ, R0, RZ, 0x33, !PT ;  /* 0x00000000ff0b7212 */ /* 0x000fe200078e33ff */
[----:B0-----:R-:W-:-:S06]  /*0460*/  UIADD3 UR4, UPT, UPT, UR5, -UR7, URZ ;  /* 0x8000000705047290 */ /* 0x001fcc000fffe0ff */
[----:B------:R-:W-:Y:S01]  /*0470*/  IMAD R10, R0, UR4, R7 ;  /* 0x00000004000a7c24 */ /* 0x000fe2000f8e0207 */
[--C-:B--2---:R-:W-:Y:S01]  /*0480*/  IADD3 R8, PT, PT, R8, UR10, R9.reuse ;  /* 0x0000000a08087c10 */ /* 0x104fe2000fffe009 */
[----:B------:R-:W0:Y:S02]  /*0490*/  LDC R7, c[0x0][0x388] ;  /* 0x0000e200ff077b82 */ /* 0x000e240000000800 */
[----:B------:R-:W-:Y:S02]  /*04a0*/  VIADD R10, R10, -UR7 ;  /* 0x800000070a0a7c36 */ /* 0x000fe40008000000 */
[----:B------:R-:W-:Y:S01]  /*04b0*/  IMAD R11, R11, UR7, R8 ;  /* 0x000000070b0b7c24 */ /* 0x000fe2000f8e0208 */
[----:B------:R-:W-:Y:S01]  /*04c0*/  LEA R8, R5, UR6, 0x2 ;  /* 0x0000000605087c11 */ /* 0x000fe2000f8e10ff */
[-C--:B------:R-:W-:Y:S02]  /*04d0*/  IMAD R10, R10, R0.reuse, R9 ;  /* 0x000000000a0a7224 */ /* 0x080fe400078e0209 */
[C---:B------:R-:W-:Y:S01]  /*04e0*/  VIADD R13, R11.reuse, 0x3 ;  /* 0x000000030b0d7836 */ /* 0x040fe20000000000 */
[C---:B------:R-:W-:Y:S01]  /*04f0*/  IADD3 R15, PT, PT, R11.reuse, 0x2, RZ ;  /* 0x000000020b0f7810 */ /* 0x040fe20007ffe0ff */
[-C--:B------:R-:W-:Y:S01]  /*0500*/  IMAD R11, R11, R0.reuse, RZ ;  /* 0x000000000b0b7224 */ /* 0x080fe200078e02ff */
[----:B------:R-:W-:Y:S01]  /*0510*/  LEA R10, R10, UR6, 0x2 ;  /* 0x000000060a0a7c11 */ /* 0x000fe2000f8e10ff */
[----:B------:R-:W-:-:S02]  /*0520*/  IMAD R5, R13, R0, RZ ;  /* 0x000000000d057224 */ /* 0x000fc400078e02ff */
[----:B------:R-:W-:Y:S02]  /*0530*/  IMAD R13, R15, R0, RZ ;  /* 0x000000000f0d7224 */ /* 0x000fe400078e02ff */
[----:B------:R-:W-:Y:S02]  /*0540*/  IMAD.IADD R15, R11, 0x1, R0 ;  /* 0x000000010b0f7824 */ /* 0x000fe400078e0200 */
[----:B------:R-:W-:-:S07]  /*0550*/  VIADD R0, R10, 0x8 ;  /* 0x000000080a007836 */ /* 0x000fce0000000000 */
.L_x_48:
[----:B------:R-:W-:Y:S04]  /*0560*/  BSSY.RECONVERGENT B0, `(.L_x_40) ;  /* 0x0000009000007945 */ /* 0x000fe80003800200 */
[----:B--234-:R-:W-:Y:S05]  /*0570*/  @P0 BRA `(.L_x_41) ;  /* 0x00000000001c0947 */ /* 0x01cfea0003800000 */
[----:B------:R-:W-:Y:S01]  /*0580*/  LEA R10, R11, R8, 0x2 ;  /* 0x000000080b0a7211 */ /* 0x000fe200078e10ff */
[----:B-1----:R-:W-:Y:S04]  /*0590*/  LDS R17, [R0+-0x8] ;  /* 0xfffff80000117984 */ /* 0x002fe80000000800 */
[----:B------:R-:W-:Y:S04]  /*05a0*/  LDS R12, [R4] ;  /* 0x00000000040c7984 */ /* 0x000fe80000000800 */
[----:B------:R-:W1:Y:S02]  /*05b0*/  LDS R10, [R10] ;  /* 0x000000000a0a7984 */ /* 0x000e640000000800 */
[----:B-1----:R-:W-:-:S05]  /*05c0*/  IMAD.IADD R17, R10, 0x1, R17 ;  /* 0x000000010a117824 */ /* 0x002fca00078e0211 */
[----:B------:R-:W-:-:S13]  /*05d0*/  ISETP.GE.AND P1, PT, R17, R12, PT ;  /* 0x0000000c1100720c */ /* 0x000fda0003f26270 */
[----:B------:R2:W-:Y:S02]  /*05e0*/  @!P1 STS [R4], R17 ;  /* 0x0000001104009388 */ /* 0x0005e40000000800 */
.L_x_41:
[----:B------:R-:W-:Y:S05]  /*05f0*/  BSYNC.RECONVERGENT B0 ;  /* 0x0000000000007941 */ /* 0x000fea0003800200 */
.L_x_40:
[----:B------:R-:W-:Y:S06]  /*0600*/  BAR.SYNC.DEFER_BLOCKING 0x0 ;  /* 0x0000000000007b1d */ /* 0x000fec0000010000 */
[----:B------:R-:W-:Y:S04]  /*0610*/  BSSY.RECONVERGENT B0, `(.L_x_42) ;  /* 0x0000009000007945 */ /* 0x000fe80003800200 */
[----:B------:R-:W-:Y:S05]  /*0620*/  @P0 BRA `(.L_x_43) ;  /* 0x00000000001c0947 */ /* 0x000fea0003800000 */
[----:B------:R-:W-:Y:S01]  /*0630*/  LEA R10, R15, R8, 0x2 ;  /* 0x000000080f0a7211 */ /* 0x000fe200078e10ff */
[----:B-12---:R-:W-:Y:S04]  /*0640*/  LDS R17, [R0+-0x4] ;  /* 0xfffffc0000117984 */ /* 0x006fe80000000800 */
[----:B------:R-:W-:Y:S04]  /*0650*/  LDS R12, [R4] ;  /* 0x00000000040c7984 */ /* 0x000fe80000000800 */
[----:B------:R-:W1:Y:S02]  /*0660*/  LDS R10, [R10] ;  /* 0x000000000a0a7984 */ /* 0x000e640000000800 */
[----:B-1----:R-:W-:-:S05]  /*0670*/  IMAD.IADD R17, R10, 0x1, R17 ;  /* 0x000000010a117824 */ /* 0x002fca00078e0211 */
[----:B------:R-:W-:-:S13]  /*0680*/  ISETP.GE.AND P1, PT, R17, R12, PT ;  /* 0x0000000c1100720c */ /* 0x000fda0003f26270 */
[----:B------:R3:W-:Y:S02]  /*0690*/  @!P1 STS [R4], R17 ;  /* 0x0000001104009388 */ /* 0x0007e40000000800 */
.L_x_43:
[----:B------:R-:W-:Y:S05]  /*06a0*/  BSYNC.RECONVERGENT B0 ;  /* 0x0000000000007941 */ /* 0x000fea0003800200 */
.L_x_42:
[----:B------:R-:W-:Y:S06]  /*06b0*/  BAR.SYNC.DEFER_BLOCKING 0x0 ;  /* 0x0000000000007b1d */ /* 0x000fec0000010000 */
[----:B------:R-:W-:Y:S04]  /*06c0*/  BSSY.RECONVERGENT B0, `(.L_x_44) ;  /* 0x0000009000007945 */ /* 0x000fe80003800200 */
[----:B------:R-:W-:Y:S05]  /*06d0*/  @P0 BRA `(.L_x_45) ;  /* 0x00000000001c0947 */ /* 0x000fea0003800000 */
[----:B------:R-:W-:Y:S01]  /*06e0*/  LEA R10, R13, R8, 0x2 ;  /* 0x000000080d0a7211 */ /* 0x000fe200078e10ff */
[----:B-123--:R-:W-:Y:S04]  /*06f0*/  LDS R17, [R0] ;  /* 0x0000000000117984 */ /* 0x00efe80000000800 */
[----:B------:R-:W-:Y:S04]  /*0700*/  LDS R12, [R4] ;  /* 0x00000000040c7984 */ /* 0x000fe80000000800 */
[----:B------:R-:W1:Y:S02]  /*0710*/  LDS R10, [R10] ;  /* 0x000000000a0a7984 */ /* 0x000e640000000800 */
[----:B-1----:R-:W-:-:S05]  /*0720*/  IMAD.IADD R17, R10, 0x1, R17 ;  /* 0x000000010a117824 */ /* 0x002fca00078e0211 */
[----:B------:R-:W-:-:S13]  /*0730*/  ISETP.GE.AND P1, PT, R17, R12, PT ;  /* 0x0000000c1100720c */ /* 0x000fda0003f26270 */
[----:B------:R4:W-:Y:S02]  /*0740*/  @!P1 STS [R4], R17 ;  /* 0x0000001104009388 */ /* 0x0009e40000000800 */
.L_x_45:
[----:B------:R-:W-:Y:S05]  /*0750*/  BSYNC.RECONVERGENT B0 ;  /* 0x0000000000007941 */ /* 0x000fea0003800200 */
.L_x_44:
[----:B------:R-:W-:Y:S06]  /*0760*/  BAR.SYNC.DEFER_BLOCKING 0x0 ;  /* 0x0000000000007b1d */ /* 0x000fec0000010000 */
[----:B------:R-:W-:Y:S04]  /*0770*/  BSSY.RECONVERGENT B0, `(.L_x_46) ;  /* 0x0000009000007945 */ /* 0x000fe80003800200 */
[----:B------:R-:W-:Y:S05]  /*0780*/  @P0 BRA `(.L_x_47) ;  /* 0x00000000001c0947 */ /* 0x000fea0003800000 */
[----:B------:R-:W-:Y:S01]  /*0790*/  LEA R10, R5, R8, 0x2 ;  /* 0x00000008050a7211 */ /* 0x000fe200078e10ff */
[----:B-1234-:R-:W-:Y:S04]  /*07a0*/  LDS R17, [R0+0x4] ;  /* 0x0000040000117984 */ /* 0x01efe80000000800 */
[----:B------:R-:W-:Y:S04]  /*07b0*/  LDS R12, [R4] ;  /* 0x00000000040c7984 */ /* 0x000fe80000000800 */
[----:B------:R-:W1:Y:S02]  /*07c0*/  LDS R10, [R10] ;  /* 0x000000000a0a7984 */ /* 0x000e640000000800 */
[----:B-1----:R-:W-:-:S05]  /*07d0*/  IMAD.IADD R17, R10, 0x1, R17 ;  /* 0x000000010a117824 */ /* 0x002fca00078e0211 */
[----:B------:R-:W-:-:S13]  /*07e0*/  ISETP.GE.AND P1, PT, R17, R12, PT ;  /* 0x0000000c1100720c */ /* 0x000fda0003f26270 */
[----:B------:R1:W-:Y:S02]  /*07f0*/  @!P1 STS [R4], R17 ;  /* 0x0000001104009388 */ /* 0x0003e40000000800 */
.L_x_47:
[----:B------:R-:W-:Y:S05]  /*0800*/  BSYNC.RECONVERGENT B0 ;  /* 0x0000000000007941 */ /* 0x000fea0003800200 */
.L_x_46:
[----:B------:R-:W-:Y:S01]  /*0810*/  IADD3 R9, PT, PT, R9, 0x4, RZ ;  /* 0x0000000409097810 */ /* 0x000fe20007ffe0ff */
[----:B------:R-:W-:Y:S01]  /*0820*/  BAR.SYNC.DEFER_BLOCKING 0x0 ;  /* 0x0000000000007b1d */ /* 0x000fe20000010000 */
[----:B0-----:R-:W-:Y:S01]  /*0830*/  IMAD R8, R7, 0x10, R8 ;  /* 0x0000001007087824 */ /* 0x001fe200078e0208 */
[----:B------:R-:W-:Y:S02]  /*0840*/  IADD3 R0, PT, PT, R0, 0x10, RZ ;  /* 0x0000001000007810 */ /* 0x000fe40007ffe0ff */
[----:B------:R-:W-:-:S13]  /*0850*/  ISETP.GE.AND P1, PT, R9, R6, PT ;  /* 0x000000060900720c */ /* 0x000fda0003f26270 */
[----:B------:R-:W-:Y:S05]  /*0860*/  @!P1 BRA `(.L_x_48) ;  /* 0xfffffffc003c9947 */ /* 0x000fea000383ffff */
.L_x_35:
[----:B------:R-:W5:Y:S04]  /*0870*/  LDS R5, [R4] ;  /* 0x0000000004057984 */ /* 0x000f680000000800 */
[----:B-----5:R-:W-:Y:S01]  /*0880*/  STG.E desc[UR8][R2.64], R5 ;  /* 0x0000000502007986 */ /* 0x020fe2000c101908 */
[----:B------:R-:W-:Y:S05]  /*0890*/  EXIT ;  /* 0x000000000000794d */ /* 0x000fea0003800000 */
.L_x_49:
        /* <DEDUP_REMOVED lines=14> */
.L_x_52:


//--------------------- .nv.shared._Z10gpu_phase3Piiiiiim --------------------------
	.section	.nv.shared._Z10gpu_phase3Piiiiiim,"aw",@nobits
	.sectionflags	@""
	.align	16
	.zero		1024


//--------------------- .nv.shared.reserved.0     --------------------------
	.section	.nv.shared.reserved.0,"aw",@nobits
	.weak		__nv_reservedSMEM_offset_0_alias
	.size		__nv_reservedSMEM_offset_0_alias, 0, 64
	.other		__nv_reservedSMEM_offset_0_alias,@"STO_CUDA_RESERVED_SHARED STV_DEFAULT"
__nv_reservedSMEM_offset_0_alias:
	.zero		0
	.zero		64


//--------------------- .nv.shared._Z10gpu_phase2Piiiiiiim --------------------------
	.section	.nv.shared._Z10gpu_phase2Piiiiiiim,"aw",@nobits
	.sectionflags	@""
	.align	16
	.zero		1024


//--------------------- .nv.shared._Z10gpu_phase1Piiiiiim --------------------------
	.section	.nv.shared._Z10gpu_phase1Piiiiiim,"aw",@nobits
	.sectionflags	@""
	.align	16
	.zero		1024


//--------------------- .nv.constant0._Z10gpu_phase3Piiiiiim --------------------------
	.section	.nv.constant0._Z10gpu_phase3Piiiiiim,"a",@progbits
	.sectionflags	@""
	.align	4
.nv.constant0._Z10gpu_phase3Piiiiiim:
	.zero		936


//--------------------- .nv.constant0._Z10gpu_phase2Piiiiiiim --------------------------
	.section	.nv.constant0._Z10gpu_phase2Piiiiiiim,"a",@progbits
	.sectionflags	@""
	.align	4
.nv.constant0._Z10gpu_phase2Piiiiiiim:
	.zero		936


//--------------------- .nv.constant0._Z10gpu_phase1Piiiiiim --------------------------
	.section	.nv.constant0._Z10gpu_phase1Piiiiiim,"a",@progbits
	.sectionflags	@""
	.align	4
.nv.constant0._Z10gpu_phase1Piiiiiim:
	.zero		936


//--------------------- SYMBOLS --------------------------

	.type		.nv.reservedSmem.offset0,@object
	.size		.nv.reservedSmem.offset0,0x4
	.type		.nv.reservedSmem.cap,@object
	.size		.nv.reservedSmem.cap,0x4
